	.target	sm_100a

	.elftype	@"ET_EXEC"


//--------------------- .note.nv.tkinfo           --------------------------
	.section	.note.nv.tkinfo,"",@"SHT_NOTE"
	.sectionflags	@"SHF_NOTE_NV_TKINFO"
	.tkinfo
        /*0018*/ 	.word	0x00000002
        /*0030*/ 	.string	""
        /*0030*/ 	.string	"ptxas"
        /*0030*/ 	.string	"Cuda compilation tools, release 13.0, V13.0.88"
        /*0030*/ 	.string	"Build cuda_13.0.r13.0/compiler.36424714_0"
        /*0030*/ 	.string	"-arch sm_100a -m 64 "



//--------------------- .note.nv.cuinfo           --------------------------
	.section	.note.nv.cuinfo,"",@"SHT_NOTE"
	.sectionflags	@"SHF_NOTE_NV_CUINFO"
        /*0018*/ 	.short	0x0002
        /*001a*/ 	.short	0x0064
        /*001c*/ 	.short	0x0082
	.zero		2


//--------------------- .nv.info                  --------------------------
	.section	.nv.info,"",@"SHT_CUDA_INFO"
	.align	4


	//----- nvinfo : EIATTR_REGCOUNT
	.align		4
        /*0000*/ 	.byte	0x04, 0x2f
        /*0002*/ 	.short	(.L_19 - .L_18)
	.align		4
.L_18:
        /*0004*/ 	.word	index@(_ZN7cutlass13device_kernelINS_4gemm6kernel13GemmUniversalIN4cute5tupleIJiiiiEEENS1_10collective13CollectiveMmaINS1_35MainloopSm100TmaUmmaWarpSpecializedILi6ELi2ELi4ENS5_IJNS4_1CILi1EEESB_SB_EEEEENS5_IJNSA_ILi128EEESE_SE_EEENS_12float_e4m3_tENS5_IJlSB_lEEESG_SH_NS4_8TiledMMAINS4_8MMA_AtomIJNS4_10MMA_TraitsINS4_19SM100_MMA_F8F6F4_SSEJSG_SG_fSE_SE_NS4_17integral_constantINS4_4UMMA5MajorELSO_0EEESP_NSM_INSN_7ScaleInELSQ_0EEESR_EEEEEENS4_6LayoutISC_NS5_IJNSA_ILi0EEESV_SV_EEEEENS5_IJNS4_10UnderscoreESY_SY_EEEEENS4_13SM90_TMA_LOADENS4_14ComposedLayoutINS4_7SwizzleILi3ELi4ELi3EEENS4_18smem_ptr_flag_bitsILi8EEENSU_INS5_IJNSA_ILi8EEESE_EEENS5_IJSE_SB_EEEEEEEvNS4_8identityES11_S1B_vS1C_EENS_8epilogue10collective18CollectiveEpilogueINS1E_23Sm100TmaWarpSpecializedILi2ELi2ELi64ELb0ELb0EEEJSF_NS5_IJNSU_ISE_SB_EENSU_INSA_ILi64EEESB_EEEEESG_SH_SG_SH_NS1E_6fusion15FusionCallbacksIS1I_NS1N_17LinearCombinationISG_fSG_fLNS_15FloatRoundStyleE2EEESF_S1M_JEEENS4_5SM1004TMEM4LOAD26SM100_TMEM_LOAD_32dp32b64xES11_NS12_INS13_ILi2ELi4ELi3EEES16_NSU_INS5_IJS17_S1K_EEENS5_IJS1K_SB_EEEEEEENS4_39AutoVectorizingCopyWithAssumedAlignmentILi128EEENS4_14SM90_TMA_STOREES21_S23_S23_EEEvvEEEEvNT_6ParamsE)
        /*0008*/ 	.word	0x000000e0


	//----- nvinfo : EIATTR_FRAME_SIZE
	.align		4
.L_19:
        /*000c*/ 	.byte	0x04, 0x11
        /*000e*/ 	.short	(.L_21 - .L_20)
	.align		4
.L_20:
        /*0010*/ 	.word	index@($__internal_2_$__cuda_sm10x_tcgen05_guardrail_trap_unallocated_columns_being_dealloced)
        /*0014*/ 	.word	0x00000000


	//----- nvinfo : EIATTR_FRAME_SIZE
	.align		4
.L_21:
        /*0018*/ 	.byte	0x04, 0x11
        /*001a*/ 	.short	(.L_23 - .L_22)
	.align		4
.L_22:
        /*001c*/ 	.word	index@($__internal_1_$__cuda_sm10x_tcgen05_guardrail_trap_phase_invalid_during_alloc)
        /*0020*/ 	.word	0x00000000


	//----- nvinfo : EIATTR_FRAME_SIZE
	.align		4
.L_23:
        /*0024*/ 	.byte	0x04, 0x11
        /*0026*/ 	.short	(.L_25 - .L_24)
	.align		4
.L_24:
        /*0028*/ 	.word	index@($__internal_0_$__cuda_sm10x_tcgen05_guardrail_trap_col_being_dealloced_not_returned_by_alloc)
        /*002c*/ 	.word	0x00000000


	//----- nvinfo : EIATTR_FRAME_SIZE
	.align		4
.L_25:
        /*0030*/ 	.byte	0x04, 0x11
        /*0032*/ 	.short	(.L_27 - .L_26)
	.align		4
.L_26:
        /*0034*/ 	.word	index@(_ZN7cutlass13device_kernelINS_4gemm6kernel13GemmUniversalIN4cute5tupleIJiiiiEEENS1_10collective13CollectiveMmaINS1_35MainloopSm100TmaUmmaWarpSpecializedILi6ELi2ELi4ENS5_IJNS4_1CILi1EEESB_SB_EEEEENS5_IJNSA_ILi128EEESE_SE_EEENS_12float_e4m3_tENS5_IJlSB_lEEESG_SH_NS4_8TiledMMAINS4_8MMA_AtomIJNS4_10MMA_TraitsINS4_19SM100_MMA_F8F6F4_SSEJSG_SG_fSE_SE_NS4_17integral_constantINS4_4UMMA5MajorELSO_0EEESP_NSM_INSN_7ScaleInELSQ_0EEESR_EEEEEENS4_6LayoutISC_NS5_IJNSA_ILi0EEESV_SV_EEEEENS5_IJNS4_10UnderscoreESY_SY_EEEEENS4_13SM90_TMA_LOADENS4_14ComposedLayoutINS4_7SwizzleILi3ELi4ELi3EEENS4_18smem_ptr_flag_bitsILi8EEENSU_INS5_IJNSA_ILi8EEESE_EEENS5_IJSE_SB_EEEEEEEvNS4_8identityES11_S1B_vS1C_EENS_8epilogue10collective18CollectiveEpilogueINS1E_23Sm100TmaWarpSpecializedILi2ELi2ELi64ELb0ELb0EEEJSF_NS5_IJNSU_ISE_SB_EENSU_INSA_ILi64EEESB_EEEEESG_SH_SG_SH_NS1E_6fusion15FusionCallbacksIS1I_NS1N_17LinearCombinationISG_fSG_fLNS_15FloatRoundStyleE2EEESF_S1M_JEEENS4_5SM1004TMEM4LOAD26SM100_TMEM_LOAD_32dp32b64xES11_NS12_INS13_ILi2ELi4ELi3EEES16_NSU_INS5_IJS17_S1K_EEENS5_IJS1K_SB_EEEEEEENS4_39AutoVectorizingCopyWithAssumedAlignmentILi128EEENS4_14SM90_TMA_STOREES21_S23_S23_EEEvvEEEEvNT_6ParamsE)
        /*0038*/ 	.word	0x00000000


	//----- nvinfo : EIATTR_MIN_STACK_SIZE
	.align		4
.L_27:
        /*003c*/ 	.byte	0x04, 0x12
        /*003e*/ 	.short	(.L_29 - .L_28)
	.align		4
.L_28:
        /*0040*/ 	.word	index@(_ZN7cutlass13device_kernelINS_4gemm6kernel13GemmUniversalIN4cute5tupleIJiiiiEEENS1_10collective13CollectiveMmaINS1_35MainloopSm100TmaUmmaWarpSpecializedILi6ELi2ELi4ENS5_IJNS4_1CILi1EEESB_SB_EEEEENS5_IJNSA_ILi128EEESE_SE_EEENS_12float_e4m3_tENS5_IJlSB_lEEESG_SH_NS4_8TiledMMAINS4_8MMA_AtomIJNS4_10MMA_TraitsINS4_19SM100_MMA_F8F6F4_SSEJSG_SG_fSE_SE_NS4_17integral_constantINS4_4UMMA5MajorELSO_0EEESP_NSM_INSN_7ScaleInELSQ_0EEESR_EEEEEENS4_6LayoutISC_NS5_IJNSA_ILi0EEESV_SV_EEEEENS5_IJNS4_10UnderscoreESY_SY_EEEEENS4_13SM90_TMA_LOADENS4_14ComposedLayoutINS4_7SwizzleILi3ELi4ELi3EEENS4_18smem_ptr_flag_bitsILi8EEENSU_INS5_IJNSA_ILi8EEESE_EEENS5_IJSE_SB_EEEEEEEvNS4_8identityES11_S1B_vS1C_EENS_8epilogue10collective18CollectiveEpilogueINS1E_23Sm100TmaWarpSpecializedILi2ELi2ELi64ELb0ELb0EEEJSF_NS5_IJNSU_ISE_SB_EENSU_INSA_ILi64EEESB_EEEEESG_SH_SG_SH_NS1E_6fusion15FusionCallbacksIS1I_NS1N_17LinearCombinationISG_fSG_fLNS_15FloatRoundStyleE2EEESF_S1M_JEEENS4_5SM1004TMEM4LOAD26SM100_TMEM_LOAD_32dp32b64xES11_NS12_INS13_ILi2ELi4ELi3EEES16_NSU_INS5_IJS17_S1K_EEENS5_IJS1K_SB_EEEEEEENS4_39AutoVectorizingCopyWithAssumedAlignmentILi128EEENS4_14SM90_TMA_STOREES21_S23_S23_EEEvvEEEEvNT_6ParamsE)
        /*0044*/ 	.word	0x00000000
.L_29:


//--------------------- .nv.compat                --------------------------
	.section	.nv.compat,"",@"SHT_CUDA_COMPAT_INFO"
	.align	4
        /*0000*/ 	.byte	0x02, 0x09, 0x01, 0x00, 0x02, 0x02, 0x02, 0x00, 0x02, 0x05, 0x05, 0x00, 0x03, 0x07, 0x01, 0x01
        /*0010*/ 	.byte	0x02, 0x03, 0x01, 0x00, 0x02, 0x06, 0x01, 0x00, 0x04, 0x0b, 0x08, 0x00, 0x09, 0x00, 0x00, 0x00
        /*0020*/ 	.byte	0x00, 0x00, 0x00, 0x00


//--------------------- .nv.info._ZN7cutlass13device_kernelINS_4gemm6kernel13GemmUniversalIN4cute5tupleIJiiiiEEENS1_10collective13CollectiveMmaINS1_35MainloopSm100TmaUmmaWarpSpecializedILi6ELi2ELi4ENS5_IJNS4_1CILi1EEESB_SB_EEEEENS5_IJNSA_ILi128EEESE_SE_EEENS_12float_e4m3_tENS5_IJlSB_lEEESG_SH_NS4_8TiledMMAINS4_8MMA_AtomIJNS4_10MMA_TraitsINS4_19SM100_MMA_F8F6F4_SSEJSG_SG_fSE_SE_NS4_17integral_constantINS4_4UMMA5MajorELSO_0EEESP_NSM_INSN_7ScaleInELSQ_0EEESR_EEEEEENS4_6LayoutISC_NS5_IJNSA_ILi0EEESV_SV_EEEEENS5_IJNS4_10UnderscoreESY_SY_EEEEENS4_13SM90_TMA_LOADENS4_14ComposedLayoutINS4_7SwizzleILi3ELi4ELi3EEENS4_18smem_ptr_flag_bitsILi8EEENSU_INS5_IJNSA_ILi8EEESE_EEENS5_IJSE_SB_EEEEEEEvNS4_8identityES11_S1B_vS1C_EENS_8epilogue10collective18CollectiveEpilogueINS1E_23Sm100TmaWarpSpecializedILi2ELi2ELi64ELb0ELb0EEEJSF_NS5_IJNSU_ISE_SB_EENSU_INSA_ILi64EEESB_EEEEESG_SH_SG_SH_NS1E_6fusion15FusionCallbacksIS1I_NS1N_17LinearCombinationISG_fSG_fLNS_15FloatRoundStyleE2EEESF_S1M_JEEENS4_5SM1004TMEM4LOAD26SM100_TMEM_LOAD_32dp32b64xES11_NS12_INS13_ILi2ELi4ELi3EEES16_NSU_INS5_IJS17_S1K_EEENS5_IJS1K_SB_EEEEEEENS4_39AutoVectorizingCopyWithAssumedAlignmentILi128EEENS4_14SM90_TMA_STOREES21_S23_S23_EEEvvEEEEvNT_6ParamsE --------------------------
	.section	.nv.info._ZN7cutlass13device_kernelINS_4gemm6kernel13GemmUniversalIN4cute5tupleIJiiiiEEENS1_10collective13CollectiveMmaINS1_35MainloopSm100TmaUmmaWarpSpecializedILi6ELi2ELi4ENS5_IJNS4_1CILi1EEESB_SB_EEEEENS5_IJNSA_ILi128EEESE_SE_EEENS_12float_e4m3_tENS5_IJlSB_lEEESG_SH_NS4_8TiledMMAINS4_8MMA_AtomIJNS4_10MMA_TraitsINS4_19SM100_MMA_F8F6F4_SSEJSG_SG_fSE_SE_NS4_17integral_constantINS4_4UMMA5MajorELSO_0EEESP_NSM_INSN_7ScaleInELSQ_0EEESR_EEEEEENS4_6LayoutISC_NS5_IJNSA_ILi0EEESV_SV_EEEEENS5_IJNS4_10UnderscoreESY_SY_EEEEENS4_13SM90_TMA_LOADENS4_14ComposedLayoutINS4_7SwizzleILi3ELi4ELi3EEENS4_18smem_ptr_flag_bitsILi8EEENSU_INS5_IJNSA_ILi8EEESE_EEENS5_IJSE_SB_EEEEEEEvNS4_8identityES11_S1B_vS1C_EENS_8epilogue10collective18CollectiveEpilogueINS1E_23Sm100TmaWarpSpecializedILi2ELi2ELi64ELb0ELb0EEEJSF_NS5_IJNSU_ISE_SB_EENSU_INSA_ILi64EEESB_EEEEESG_SH_SG_SH_NS1E_6fusion15FusionCallbacksIS1I_NS1N_17LinearCombinationISG_fSG_fLNS_15FloatRoundStyleE2EEESF_S1M_JEEENS4_5SM1004TMEM4LOAD26SM100_TMEM_LOAD_32dp32b64xES11_NS12_INS13_ILi2ELi4ELi3EEES16_NSU_INS5_IJS17_S1K_EEENS5_IJS1K_SB_EEEEEEENS4_39AutoVectorizingCopyWithAssumedAlignmentILi128EEENS4_14SM90_TMA_STOREES21_S23_S23_EEEvvEEEEvNT_6ParamsE,"",@"SHT_CUDA_INFO"
	.sectionflags	@""
	.align	4


	//----- nvinfo : EIATTR_CUDA_API_VERSION
	.align		4
        /*0000*/ 	.byte	0x04, 0x37
        /*0002*/ 	.short	(.L_31 - .L_30)
.L_30:
        /*0004*/ 	.word	0x00000082


	//----- nvinfo : EIATTR_KPARAM_INFO
	.align		4
.L_31:
        /*0008*/ 	.byte	0x04, 0x17
        /*000a*/ 	.short	(.L_33 - .L_32)
.L_32:
        /*000c*/ 	.word	0x00000000
        /*0010*/ 	.short	0x0000
        /*0012*/ 	.short	0x0000
        /*0014*/ 	.byte	0x00, 0xf0, 0x01, 0x20


	//----- nvinfo : EIATTR_AT_ENTRY_FRAGMENTS
	.align		4
.L_33:
        /*0018*/ 	.byte	0x04, 0x4f
        /*001a*/ 	.short	(.L_35 - .L_34)


	//   ....[0]....
.L_34:
        /*001c*/ 	.word	0x00000006


	//----- nvinfo : EIATTR_RESERVED_SMEM_USED
	.align		4
.L_35:
        /*0020*/ 	.byte	0x01, 0x41
	.zero		2


	//----- nvinfo : EIATTR_SPARSE_MMA_MASK
	.align		4
        /*0024*/ 	.byte	0x03, 0x50
        /*0026*/ 	.short	0x0000


	//----- nvinfo : EIATTR_TCGEN05_1CTA_USED
	.align		4
        /*0028*/ 	.byte	0x01, 0x51
	.zero		2


	//----- nvinfo : EIATTR_MAXREG_COUNT
	.align		4
        /*002c*/ 	.byte	0x03, 0x1b
        /*002e*/ 	.short	0x00ff


	//----- nvinfo : EIATTR_NUM_BARRIERS
	.align		4
        /*0030*/ 	.byte	0x02, 0x4c
        /*0032*/ 	.byte	0x07
	.zero		1


	//----- nvinfo : EIATTR_EXTERNS
	.align		4
        /*0034*/ 	.byte	0x04, 0x0f
        /*0036*/ 	.short	(.L_37 - .L_36)


	//   ....[0]....
	.align		4
.L_36:
        /*0038*/ 	.word	index@(__assertfail)


	//----- nvinfo : EIATTR_MERCURY_ISA_VERSION
	.align		4
.L_37:
        /*003c*/ 	.byte	0x03, 0x5f
        /*003e*/ 	.short	0x0101


	//----- nvinfo : EIATTR_INT_WARP_WIDE_INSTR_OFFSETS
	.align		4
        /*0040*/ 	.byte	0x04, 0x31
        /*0042*/ 	.short	(.L_39 - .L_38)


	//   ....[0]....
.L_38:
        /*0044*/ 	.word	0x00001dc0


	//   ....[1]....
        /*0048*/ 	.word	0x00003930


	//   ....[2]....
        /*004c*/ 	.word	0x00003950


	//   ....[3]....
        /*0050*/ 	.word	0x00003980


	//   ....[4]....
        /*0054*/ 	.word	0x000042b0


	//   ....[5]....
        /*0058*/ 	.word	0x00004320


	//   ....[6]....
        /*005c*/ 	.word	0x00004500


	//   ....[7]....
        /*0060*/ 	.word	0x00004660


	//----- nvinfo : EIATTR_COOP_GROUP_MASK_REGIDS
	.align		4
.L_39:
        /*0064*/ 	.byte	0x04, 0x29
        /*0066*/ 	.short	(.L_41 - .L_40)


	//   ....[0]....
.L_40:
        /*0068*/ 	.word	0xffffffff


	//   ....[1]....
        /*006c*/ 	.word	0xffffffff


	//   ....[2]....
        /*0070*/ 	.word	0xffffffff


	//   ....[3]....
        /*0074*/ 	.word	0xffffffff


	//   ....[4]....
        /*0078*/ 	.word	0xffffffff


	//   ....[5]....
        /*007c*/ 	.word	0xffffffff


	//   ....[6]....
        /*0080*/ 	.word	0xffffffff


	//   ....[7]....
        /*0084*/ 	.word	0xffffffff


	//   ....[8]....
        /*0088*/ 	.word	0xffffffff


	//   ....[9]....
        /*008c*/ 	.word	0xffffffff


	//   ....[10]....
        /*0090*/ 	.word	0xffffffff


	//   ....[11]....
        /*0094*/ 	.word	0xffffffff


	//   ....[12]....
        /*0098*/ 	.word	0xffffffff


	//----- nvinfo : EIATTR_COOP_GROUP_INSTR_OFFSETS
	.align		4
.L_41:
        /*009c*/ 	.byte	0x04, 0x28
        /*009e*/ 	.short	(.L_43 - .L_42)


	//   ....[0]....
.L_42:
        /*00a0*/ 	.word	0x00000090


	//   ....[1]....
        /*00a4*/ 	.word	0x000004d0


	//   ....[2]....
        /*00a8*/ 	.word	0x00000680


	//   ....[3]....
        /*00ac*/ 	.word	0x000007e0


	//   ....[4]....
        /*00b0*/ 	.word	0x000008e0


	//   ....[5]....
        /*00b4*/ 	.word	0x00000a50


	//   ....[6]....
        /*00b8*/ 	.word	0x00000bf0


	//   ....[7]....
        /*00bc*/ 	.word	0x00001ca0


	//   ....[8]....
        /*00c0*/ 	.word	0x00002ba0


	//   ....[9]....
        /*00c4*/ 	.word	0x00002db0


	//   ....[10]....
        /*00c8*/ 	.word	0x00002de0


	//   ....[11]....
        /*00cc*/ 	.word	0x00003810


	//   ....[12]....
        /*00d0*/ 	.word	0x00003a40


	//----- nvinfo : EIATTR_VRC_CTA_INIT_COUNT
	.align		4
.L_43:
        /*00d4*/ 	.byte	0x02, 0x4a
        /*00d6*/ 	.byte	0x80
	.zero		1


	//----- nvinfo : EIATTR_SYSCALL_OFFSETS
	.align		4
        /*00d8*/ 	.byte	0x04, 0x46
        /*00da*/ 	.short	(.L_45 - .L_44)


	//   ....[0]....
.L_44:
        /*00dc*/ 	.word	0x00005090


	//   ....[1]....
        /*00e0*/ 	.word	0x000051d0


	//   ....[2]....
        /*00e4*/ 	.word	0x00005a30


	//   ....[3]....
        /*00e8*/ 	.word	0x00007040


	//----- nvinfo : EIATTR_MBARRIER_INSTR_OFFSETS
	.align		4
.L_45:
        /*00ec*/ 	.byte	0x04, 0x39
        /*00ee*/ 	.short	(.L_47 - .L_46)


	//   ....[0]....
.L_46:
        /*00f0*/ 	.word	0x000005b0
        /*00f4*/ 	.word	0x000000ff
        /*00f8*/ 	.word	0x00000000
        /*00fc*/ 	.short	0x0100
        /*00fe*/ 	.byte	0x05
	.zero		1


	//   ....[1]....
        /*0100*/ 	.word	0x000005c0
        /*0104*/ 	.word	0x000000ff
        /*0108*/ 	.word	0x00000030
        /*010c*/ 	.short	0x0100
        /*010e*/ 	.byte	0x05
	.zero		1


	//   ....[2]....
        /*0110*/ 	.word	0x000005d0
        /*0114*/ 	.word	0x000000ff
        /*0118*/ 	.word	0x00000008
        /*011c*/ 	.short	0x0100
        /*011e*/ 	.byte	0x05
	.zero		1


	//   ....[3]....
        /*0120*/ 	.word	0x000005e0
        /*0124*/ 	.word	0x000000ff
        /*0128*/ 	.word	0x00000038
        /*012c*/ 	.short	0x0100
        /*012e*/ 	.byte	0x05
	.zero		1


	//   ....[4]....
        /*0130*/ 	.word	0x000005f0
        /*0134*/ 	.word	0x000000ff
        /*0138*/ 	.word	0x00000010
        /*013c*/ 	.short	0x0100
        /*013e*/ 	.byte	0x05
	.zero		1


	//   ....[5]....
        /*0140*/ 	.word	0x00000600
        /*0144*/ 	.word	0x000000ff
        /*0148*/ 	.word	0x00000040
        /*014c*/ 	.short	0x0100
        /*014e*/ 	.byte	0x05
	.zero		1


	//   ....[6]....
        /*0150*/ 	.word	0x00000610
        /*0154*/ 	.word	0x000000ff
        /*0158*/ 	.word	0x00000018
        /*015c*/ 	.short	0x0100
        /*015e*/ 	.byte	0x05
	.zero		1


	//   ....[7]....
        /*0160*/ 	.word	0x00000620
        /*0164*/ 	.word	0x000000ff
        /*0168*/ 	.word	0x00000048
        /*016c*/ 	.short	0x0100
        /*016e*/ 	.byte	0x05
	.zero		1


	//   ....[8]....
        /*0170*/ 	.word	0x00000630
        /*0174*/ 	.word	0x000000ff
        /*0178*/ 	.word	0x00000020
        /*017c*/ 	.short	0x0100
        /*017e*/ 	.byte	0x05
	.zero		1


	//   ....[9]....
        /*0180*/ 	.word	0x00000640
        /*0184*/ 	.word	0x000000ff
        /*0188*/ 	.word	0x00000050
        /*018c*/ 	.short	0x0100
        /*018e*/ 	.byte	0x05
	.zero		1


	//   ....[10]....
        /*0190*/ 	.word	0x00000650
        /*0194*/ 	.word	0x000000ff
        /*0198*/ 	.word	0x00000028
        /*019c*/ 	.short	0x0100
        /*019e*/ 	.byte	0x05
	.zero		1


	//   ....[11]....
        /*01a0*/ 	.word	0x00000660
        /*01a4*/ 	.word	0x000000ff
        /*01a8*/ 	.word	0x00000058
        /*01ac*/ 	.short	0x0100
        /*01ae*/ 	.byte	0x05
	.zero		1


	//   ....[12]....
        /*01b0*/ 	.word	0x00000790
        /*01b4*/ 	.word	0x000000ff
        /*01b8*/ 	.word	0x00000060
        /*01bc*/ 	.short	0x0100
        /*01be*/ 	.byte	0x07
	.zero		1


	//   ....[13]....
        /*01c0*/ 	.word	0x000007a0
        /*01c4*/ 	.word	0x000000ff
        /*01c8*/ 	.word	0x00000070
        /*01cc*/ 	.short	0x0100
        /*01ce*/ 	.byte	0x07
	.zero		1


	//   ....[14]....
        /*01d0*/ 	.word	0x000007b0
        /*01d4*/ 	.word	0x000000ff
        /*01d8*/ 	.word	0x00000068
        /*01dc*/ 	.short	0x0100
        /*01de*/ 	.byte	0x07
	.zero		1


	//   ....[15]....
        /*01e0*/ 	.word	0x000007c0
        /*01e4*/ 	.word	0x000000ff
        /*01e8*/ 	.word	0x00000078
        /*01ec*/ 	.short	0x0100
        /*01ee*/ 	.byte	0x07
	.zero		1


	//   ....[16]....
        /*01f0*/ 	.word	0x000008b0
        /*01f4*/ 	.word	0x000000ff
        /*01f8*/ 	.word	0x00000080
        /*01fc*/ 	.short	0x0100
        /*01fe*/ 	.byte	0x05
	.zero		1


	//   ....[17]....
        /*0200*/ 	.word	0x000008c0
        /*0204*/ 	.word	0x000000ff
        /*0208*/ 	.word	0x00000088
        /*020c*/ 	.short	0x0100
        /*020e*/ 	.byte	0x05
	.zero		1


	//   ....[18]....
        /*0210*/ 	.word	0x00000a00
        /*0214*/ 	.word	0x000000ff
        /*0218*/ 	.word	0x00000090
        /*021c*/ 	.short	0x0100
        /*021e*/ 	.byte	0x05
	.zero		1


	//   ....[19]....
        /*0220*/ 	.word	0x00000a10
        /*0224*/ 	.word	0x000000ff
        /*0228*/ 	.word	0x000000a0
        /*022c*/ 	.short	0x0100
        /*022e*/ 	.byte	0x05
	.zero		1


	//   ....[20]....
        /*0230*/ 	.word	0x00000a20
        /*0234*/ 	.word	0x000000ff
        /*0238*/ 	.word	0x00000098
        /*023c*/ 	.short	0x0100
        /*023e*/ 	.byte	0x05
	.zero		1


	//   ....[21]....
        /*0240*/ 	.word	0x00000a30
        /*0244*/ 	.word	0x000000ff
        /*0248*/ 	.word	0x000000a8
        /*024c*/ 	.short	0x0100
        /*024e*/ 	.byte	0x05
	.zero		1


	//   ....[22]....
        /*0250*/ 	.word	0x00000b60
        /*0254*/ 	.word	0x000000ff
        /*0258*/ 	.word	0x000000b0
        /*025c*/ 	.short	0x0100
        /*025e*/ 	.byte	0x07
	.zero		1


	//   ....[23]....
        /*0260*/ 	.word	0x00000b70
        /*0264*/ 	.word	0x000000ff
        /*0268*/ 	.word	0x000000d0
        /*026c*/ 	.short	0x0100
        /*026e*/ 	.byte	0x07
	.zero		1


	//   ....[24]....
        /*0270*/ 	.word	0x00000b80
        /*0274*/ 	.word	0x000000ff
        /*0278*/ 	.word	0x000000b8
        /*027c*/ 	.short	0x0100
        /*027e*/ 	.byte	0x07
	.zero		1


	//   ....[25]....
        /*0280*/ 	.word	0x00000b90
        /*0284*/ 	.word	0x000000ff
        /*0288*/ 	.word	0x000000d8
        /*028c*/ 	.short	0x0100
        /*028e*/ 	.byte	0x07
	.zero		1


	//   ....[26]....
        /*0290*/ 	.word	0x00000ba0
        /*0294*/ 	.word	0x000000ff
        /*0298*/ 	.word	0x000000c0
        /*029c*/ 	.short	0x0100
        /*029e*/ 	.byte	0x07
	.zero		1


	//   ....[27]....
        /*02a0*/ 	.word	0x00000bb0
        /*02a4*/ 	.word	0x000000ff
        /*02a8*/ 	.word	0x000000e0
        /*02ac*/ 	.short	0x0100
        /*02ae*/ 	.byte	0x07
	.zero		1


	//   ....[28]....
        /*02b0*/ 	.word	0x00000bc0
        /*02b4*/ 	.word	0x000000ff
        /*02b8*/ 	.word	0x000000c8
        /*02bc*/ 	.short	0x0100
        /*02be*/ 	.byte	0x07
	.zero		1


	//   ....[29]....
        /*02c0*/ 	.word	0x00000bd0
        /*02c4*/ 	.word	0x000000ff
        /*02c8*/ 	.word	0x000000e8
        /*02cc*/ 	.short	0x0100
        /*02ce*/ 	.byte	0x07
	.zero		1


	//   ....[30]....
        /*02d0*/ 	.word	0x00000cc0
        /*02d4*/ 	.word	0x000000ff
        /*02d8*/ 	.word	0x000000f0
        /*02dc*/ 	.short	0x0100
        /*02de*/ 	.byte	0x05
	.zero		1


	//   ....[31]....
        /*02e0*/ 	.word	0x00000cd0
        /*02e4*/ 	.word	0x000000ff
        /*02e8*/ 	.word	0x00000100
        /*02ec*/ 	.short	0x0100
        /*02ee*/ 	.byte	0x05
	.zero		1


	//   ....[32]....
        /*02f0*/ 	.word	0x00000ce0
        /*02f4*/ 	.word	0x000000ff
        /*02f8*/ 	.word	0x000000f8
        /*02fc*/ 	.short	0x0100
        /*02fe*/ 	.byte	0x05
	.zero		1


	//   ....[33]....
        /*0300*/ 	.word	0x00000cf0
        /*0304*/ 	.word	0x000000ff
        /*0308*/ 	.word	0x00000108
        /*030c*/ 	.short	0x0100
        /*030e*/ 	.byte	0x05
	.zero		1


	//   ....[34]....
        /*0310*/ 	.word	0x000015c0
        /*0314*/ 	.word	0x00000003
        /*0318*/ 	.word	0x00000100
        /*031c*/ 	.short	0x010a
        /*031e*/ 	.byte	0xff
	.zero		1


	//   ....[35]....
        /*0320*/ 	.word	0x000015f0
        /*0324*/ 	.word	0x00000003
        /*0328*/ 	.word	0x000000f0
        /*032c*/ 	.short	0x0101
        /*032e*/ 	.byte	0xff
	.zero		1


	//   ....[36]....
        /*0330*/ 	.word	0x000016c0
        /*0334*/ 	.word	0x000000ff
        /*0338*/ 	.word	0x00000030
        /*033c*/ 	.short	0x010a
        /*033e*/ 	.byte	0x08
	.zero		1


	//   ....[37]....
        /*0340*/ 	.word	0x00001760
        /*0344*/ 	.word	0x000000ff
        /*0348*/ 	.word	0x00000030
        /*034c*/ 	.short	0x010a
        /*034e*/ 	.byte	0x21
	.zero		1


	//   ....[38]....
        /*0350*/ 	.word	0x000018c0
        /*0354*/ 	.word	0x000000ff
        /*0358*/ 	.word	0x00000030
        /*035c*/ 	.short	0x010a
        /*035e*/ 	.byte	0x08
	.zero		1


	//   ....[39]....
        /*0360*/ 	.word	0x000019b0
        /*0364*/ 	.word	0x000000ff
        /*0368*/ 	.word	0x00000088
        /*036c*/ 	.short	0x0101
        /*036e*/ 	.byte	0x04
	.zero		1


	//   ....[40]....
        /*0370*/ 	.word	0x000019d0
        /*0374*/ 	.word	0x000000ff
        /*0378*/ 	.word	0x00000030
        /*037c*/ 	.short	0x010a
        /*037e*/ 	.byte	0x08
	.zero		1


	//   ....[41]....
        /*0380*/ 	.word	0x00001a50
        /*0384*/ 	.word	0x000000ff
        /*0388*/ 	.word	0x00000030
        /*038c*/ 	.short	0x010a
        /*038e*/ 	.byte	0x11
	.zero		1


	//   ....[42]....
        /*0390*/ 	.word	0x00001bb0
        /*0394*/ 	.word	0x000000ff
        /*0398*/ 	.word	0x00000030
        /*039c*/ 	.short	0x010a
        /*039e*/ 	.byte	0x08
	.zero		1


	//   ....[43]....
        /*03a0*/ 	.word	0x00001cd0
        /*03a4*/ 	.word	0x00000002
        /*03a8*/ 	.word	0x00000090
        /*03ac*/ 	.short	0x010a
        /*03ae*/ 	.byte	0xff
	.zero		1


	//   ....[44]....
        /*03b0*/ 	.word	0x00001d90
        /*03b4*/ 	.word	0x00000002
        /*03b8*/ 	.word	0x00000000
        /*03bc*/ 	.short	0x0101
        /*03be*/ 	.byte	0xff
	.zero		1


	//   ....[45]....
        /*03c0*/ 	.word	0x000022f0
        /*03c4*/ 	.word	0x000000ff
        /*03c8*/ 	.word	0x00000000
        /*03cc*/ 	.short	0x010a
        /*03ce*/ 	.byte	0x05
	.zero		1


	//   ....[46]....
        /*03d0*/ 	.word	0x00002380
        /*03d4*/ 	.word	0x000000ff
        /*03d8*/ 	.word	0x00000000
        /*03dc*/ 	.short	0x010a
        /*03de*/ 	.byte	0x05
	.zero		1


	//   ....[47]....
        /*03e0*/ 	.word	0x00002410
        /*03e4*/ 	.word	0x000000ff
        /*03e8*/ 	.word	0x00000000
        /*03ec*/ 	.short	0x010a
        /*03ee*/ 	.byte	0x05
	.zero		1


	//   ....[48]....
        /*03f0*/ 	.word	0x000024a0
        /*03f4*/ 	.word	0x000000ff
        /*03f8*/ 	.word	0x00000000
        /*03fc*/ 	.short	0x010a
        /*03fe*/ 	.byte	0x05
	.zero		1


	//   ....[49]....
        /*0400*/ 	.word	0x00002530
        /*0404*/ 	.word	0x000000ff
        /*0408*/ 	.word	0x00000000
        /*040c*/ 	.short	0x010a
        /*040e*/ 	.byte	0x05
	.zero		1


	//   ....[50]....
        /*0410*/ 	.word	0x000025d0
        /*0414*/ 	.word	0x00000000
        /*0418*/ 	.word	0x00000000
        /*041c*/ 	.short	0x010a
        /*041e*/ 	.byte	0xff
	.zero		1


	//   ....[51]....
        /*0420*/ 	.word	0x000026f0
        /*0424*/ 	.word	0x00000000
        /*0428*/ 	.word	0x000000f0
        /*042c*/ 	.short	0x010a
        /*042e*/ 	.byte	0xff
	.zero		1


	//   ....[52]....
        /*0430*/ 	.word	0x00002750
        /*0434*/ 	.word	0x00000004
        /*0438*/ 	.word	0x00000000
        /*043c*/ 	.short	0x0101
        /*043e*/ 	.byte	0xff
	.zero		1


	//   ....[53]....
        /*0440*/ 	.word	0x00002770
        /*0444*/ 	.word	0x000000ff
        /*0448*/ 	.word	0x000000a0
        /*044c*/ 	.short	0x010a
        /*044e*/ 	.byte	0x05
	.zero		1


	//   ....[54]....
        /*0450*/ 	.word	0x00002890
        /*0454*/ 	.word	0x00000000
        /*0458*/ 	.word	0x00000090
        /*045c*/ 	.short	0x010a
        /*045e*/ 	.byte	0xff
	.zero		1


	//   ....[55]....
        /*0460*/ 	.word	0x000029a0
        /*0464*/ 	.word	0x00000000
        /*0468*/ 	.word	0x00000000
        /*046c*/ 	.short	0x0101
        /*046e*/ 	.byte	0xff
	.zero		1


	//   ....[56]....
        /*0470*/ 	.word	0x00002a30
        /*0474*/ 	.word	0x000000ff
        /*0478*/ 	.word	0x000000a0
        /*047c*/ 	.short	0x0106
        /*047e*/ 	.byte	0x05
	.zero		1


	//   ....[57]....
        /*0480*/ 	.word	0x00002a50
        /*0484*/ 	.word	0x000000ff
        /*0488*/ 	.word	0x000000a0
        /*048c*/ 	.short	0x010a
        /*048e*/ 	.byte	0x05
	.zero		1


	//   ....[58]....
        /*0490*/ 	.word	0x00002ae0
        /*0494*/ 	.word	0x000000ff
        /*0498*/ 	.word	0x000000a0
        /*049c*/ 	.short	0x0106
        /*049e*/ 	.byte	0x04
	.zero		1


	//   ....[59]....
        /*04a0*/ 	.word	0x00002b20
        /*04a4*/ 	.word	0x00000000
        /*04a8*/ 	.word	0x000000a0
        /*04ac*/ 	.short	0x010a
        /*04ae*/ 	.byte	0xff
	.zero		1


	//   ....[60]....
        /*04b0*/ 	.word	0x00003060
        /*04b4*/ 	.word	0x00000000
        /*04b8*/ 	.word	0x00000090
        /*04bc*/ 	.short	0x010a
        /*04be*/ 	.byte	0xff
	.zero		1


	//   ....[61]....
        /*04c0*/ 	.word	0x00003170
        /*04c4*/ 	.word	0x00000003
        /*04c8*/ 	.word	0x00000000
        /*04cc*/ 	.short	0x0101
        /*04ce*/ 	.byte	0xff
	.zero		1


	//   ....[62]....
        /*04d0*/ 	.word	0x00003180
        /*04d4*/ 	.word	0x000000ff
        /*04d8*/ 	.word	0x00000000
        /*04dc*/ 	.short	0x010a
        /*04de*/ 	.byte	0x06
	.zero		1


	//   ....[63]....
        /*04e0*/ 	.word	0x000031a0
        /*04e4*/ 	.word	0x000000ff
        /*04e8*/ 	.word	0x000000d0
        /*04ec*/ 	.short	0x010a
        /*04ee*/ 	.byte	0x07
	.zero		1


	//   ....[64]....
        /*04f0*/ 	.word	0x00003270
        /*04f4*/ 	.word	0x000000ff
        /*04f8*/ 	.word	0x00000000
        /*04fc*/ 	.short	0x010a
        /*04fe*/ 	.byte	0x06
	.zero		1


	//   ....[65]....
        /*0500*/ 	.word	0x000033a0
        /*0504*/ 	.word	0x000000ff
        /*0508*/ 	.word	0x00000000
        /*050c*/ 	.short	0x010a
        /*050e*/ 	.byte	0x1a
	.zero		1


	//   ....[66]....
        /*0510*/ 	.word	0x00003640
        /*0514*/ 	.word	0x000000ff
        /*0518*/ 	.word	0x00000000
        /*051c*/ 	.short	0x010a
        /*051e*/ 	.byte	0x06
	.zero		1


	//   ....[67]....
        /*0520*/ 	.word	0x000036d0
        /*0524*/ 	.word	0x000000ff
        /*0528*/ 	.word	0x00000000
        /*052c*/ 	.short	0x010a
        /*052e*/ 	.byte	0x06
	.zero		1


	//   ....[68]....
        /*0530*/ 	.word	0x00003760
        /*0534*/ 	.word	0x000000ff
        /*0538*/ 	.word	0x00000000
        /*053c*/ 	.short	0x010a
        /*053e*/ 	.byte	0x06
	.zero		1


	//   ....[69]....
        /*0540*/ 	.word	0x000037f0
        /*0544*/ 	.word	0x000000ff
        /*0548*/ 	.word	0x00000000
        /*054c*/ 	.short	0x010a
        /*054e*/ 	.byte	0x07
	.zero		1


	//   ....[70]....
        /*0550*/ 	.word	0x00003c50
        /*0554*/ 	.word	0x00000000
        /*0558*/ 	.word	0x00000090
        /*055c*/ 	.short	0x010a
        /*055e*/ 	.byte	0xff
	.zero		1


	//   ....[71]....
        /*0560*/ 	.word	0x00003d10
        /*0564*/ 	.word	0x00000000
        /*0568*/ 	.word	0x00000000
        /*056c*/ 	.short	0x0101
        /*056e*/ 	.byte	0xff
	.zero		1


	//   ....[72]....
        /*0570*/ 	.word	0x00004030
        /*0574*/ 	.word	0x000000ff
        /*0578*/ 	.word	0x00000088
        /*057c*/ 	.short	0x010a
        /*057e*/ 	.byte	0x07
	.zero		1


	//   ....[73]....
        /*0580*/ 	.word	0x00004220
        /*0584*/ 	.word	0x000000ff
        /*0588*/ 	.word	0x00000070
        /*058c*/ 	.short	0x010a
        /*058e*/ 	.byte	0x07
	.zero		1


	//   ....[74]....
        /*0590*/ 	.word	0x000043f0
        /*0594*/ 	.word	0x000000ff
        /*0598*/ 	.word	0x00000060
        /*059c*/ 	.short	0x010b
        /*059e*/ 	.byte	0x07
	.zero		1


	//   ....[75]....
        /*05a0*/ 	.word	0x00004460
        /*05a4*/ 	.word	0x000000ff
        /*05a8*/ 	.word	0x00000000
        /*05ac*/ 	.short	0x0101
        /*05ae*/ 	.byte	0x08
	.zero		1


	//   ....[76]....
        /*05b0*/ 	.word	0x00004490
        /*05b4*/ 	.word	0x000000ff
        /*05b8*/ 	.word	0x00000078
        /*05bc*/ 	.short	0x010a
        /*05be*/ 	.byte	0x07
	.zero		1


	//   ....[77]....
        /*05c0*/ 	.word	0x000046a0
        /*05c4*/ 	.word	0x000000ff
        /*05c8*/ 	.word	0x00000068
        /*05cc*/ 	.short	0x010b
        /*05ce*/ 	.byte	0x07
	.zero		1


	//   ....[78]....
        /*05d0*/ 	.word	0x000046c0
        /*05d4*/ 	.word	0x000000ff
        /*05d8*/ 	.word	0x00000000
        /*05dc*/ 	.short	0x0101
        /*05de*/ 	.byte	0x0d
	.zero		1


	//   ....[79]....
        /*05e0*/ 	.word	0x000046f0
        /*05e4*/ 	.word	0x000000ff
        /*05e8*/ 	.word	0x00000070
        /*05ec*/ 	.short	0x010a
        /*05ee*/ 	.byte	0x07
	.zero		1


	//   ....[80]....
        /*05f0*/ 	.word	0x00004730
        /*05f4*/ 	.word	0x00000000
        /*05f8*/ 	.word	0x00000078
        /*05fc*/ 	.short	0x010a
        /*05fe*/ 	.byte	0xff
	.zero		1


	//   ....[81]....
        /*0600*/ 	.word	0x00004a60
        /*0604*/ 	.word	0x00000000
        /*0608*/ 	.word	0x00000090
        /*060c*/ 	.short	0x010a
        /*060e*/ 	.byte	0xff
	.zero		1


	//   ....[82]....
        /*0610*/ 	.word	0x00004b70
        /*0614*/ 	.word	0x00000000
        /*0618*/ 	.word	0x00000000
        /*061c*/ 	.short	0x0101
        /*061e*/ 	.byte	0xff
	.zero		1


	//   ....[83]....
        /*0620*/ 	.word	0x000055d0
        /*0624*/ 	.word	0x00000003
        /*0628*/ 	.word	0x00000060
        /*062c*/ 	.short	0x010a
        /*062e*/ 	.byte	0xff
	.zero		1


	//   ....[84]....
        /*0630*/ 	.word	0x00005610
        /*0634*/ 	.word	0x000000cf
        /*0638*/ 	.word	0x000000b0
        /*063c*/ 	.short	0x010a
        /*063e*/ 	.byte	0xff
	.zero		1


	//   ....[85]....
        /*0640*/ 	.word	0x00005740
        /*0644*/ 	.word	0x00000003
        /*0648*/ 	.word	0x00000060
        /*064c*/ 	.short	0x010a
        /*064e*/ 	.byte	0xff
	.zero		1


	//   ....[86]....
        /*0650*/ 	.word	0x000058a0
        /*0654*/ 	.word	0x00000000
        /*0658*/ 	.word	0x00000000
        /*065c*/ 	.short	0x0101
        /*065e*/ 	.byte	0xff
	.zero		1


	//   ....[87]....
        /*0660*/ 	.word	0x00005900
        /*0664*/ 	.word	0x000000cf
        /*0668*/ 	.word	0x000000b0
        /*066c*/ 	.short	0x010a
        /*066e*/ 	.byte	0xff
	.zero		1


	//   ....[88]....
        /*0670*/ 	.word	0x00006cb0
        /*0674*/ 	.word	0x000000d2
        /*0678*/ 	.word	0x00000060
        /*067c*/ 	.short	0x010a
        /*067e*/ 	.byte	0xff
	.zero		1


	//   ....[89]....
        /*0680*/ 	.word	0x00006d80
        /*0684*/ 	.word	0x000000d2
        /*0688*/ 	.word	0x00000060
        /*068c*/ 	.short	0x010a
        /*068e*/ 	.byte	0xff
	.zero		1


	//   ....[90]....
        /*0690*/ 	.word	0x00006ec0
        /*0694*/ 	.word	0x00000003
        /*0698*/ 	.word	0x00000000
        /*069c*/ 	.short	0x0101
        /*069e*/ 	.byte	0xff
	.zero		1


	//   ....[91]....
        /*06a0*/ 	.word	0x000073d0
        /*06a4*/ 	.word	0x000000ff
        /*06a8*/ 	.word	0x00000000
        /*06ac*/ 	.short	0x0101
        /*06ae*/ 	.byte	0x05
	.zero		1


	//   ....[92]....
        /*06b0*/ 	.word	0x00008350
        /*06b4*/ 	.word	0x00000003
        /*06b8*/ 	.word	0x00000100
        /*06bc*/ 	.short	0x010a
        /*06be*/ 	.byte	0xff
	.zero		1


	//   ....[93]....
        /*06c0*/ 	.word	0x000083b0
        /*06c4*/ 	.word	0x00000002
        /*06c8*/ 	.word	0x00000030
        /*06cc*/ 	.short	0x010a
        /*06ce*/ 	.byte	0xff
	.zero		1


	//   ....[94]....
        /*06d0*/ 	.word	0x00008410
        /*06d4*/ 	.word	0x00000002
        /*06d8*/ 	.word	0x00000030
        /*06dc*/ 	.short	0x010a
        /*06de*/ 	.byte	0xff
	.zero		1


	//   ....[95]....
        /*06e0*/ 	.word	0x00008460
        /*06e4*/ 	.word	0x00000002
        /*06e8*/ 	.word	0x00000090
        /*06ec*/ 	.short	0x010a
        /*06ee*/ 	.byte	0xff
	.zero		1


	//   ....[96]....
        /*06f0*/ 	.word	0x000084c0
        /*06f4*/ 	.word	0x00000000
        /*06f8*/ 	.word	0x00000000
        /*06fc*/ 	.short	0x010a
        /*06fe*/ 	.byte	0xff
	.zero		1


	//   ....[97]....
        /*0700*/ 	.word	0x00008520
        /*0704*/ 	.word	0x00000000
        /*0708*/ 	.word	0x00000000
        /*070c*/ 	.short	0x010a
        /*070e*/ 	.byte	0xff
	.zero		1


	//   ....[98]....
        /*0710*/ 	.word	0x00008580
        /*0714*/ 	.word	0x00000000
        /*0718*/ 	.word	0x00000000
        /*071c*/ 	.short	0x010a
        /*071e*/ 	.byte	0xff
	.zero		1


	//   ....[99]....
        /*0720*/ 	.word	0x000085e0
        /*0724*/ 	.word	0x00000000
        /*0728*/ 	.word	0x00000000
        /*072c*/ 	.short	0x010a
        /*072e*/ 	.byte	0xff
	.zero		1


	//   ....[100]....
        /*0730*/ 	.word	0x00008640
        /*0734*/ 	.word	0x00000000
        /*0738*/ 	.word	0x00000000
        /*073c*/ 	.short	0x010a
        /*073e*/ 	.byte	0xff
	.zero		1


	//   ....[101]....
        /*0740*/ 	.word	0x00008690
        /*0744*/ 	.word	0x00000000
        /*0748*/ 	.word	0x000000f0
        /*074c*/ 	.short	0x010a
        /*074e*/ 	.byte	0xff
	.zero		1


	//   ....[102]....
        /*0750*/ 	.word	0x000086f0
        /*0754*/ 	.word	0x00000000
        /*0758*/ 	.word	0x000000a0
        /*075c*/ 	.short	0x010a
        /*075e*/ 	.byte	0xff
	.zero		1


	//   ....[103]....
        /*0760*/ 	.word	0x00008740
        /*0764*/ 	.word	0x00000000
        /*0768*/ 	.word	0x00000090
        /*076c*/ 	.short	0x010a
        /*076e*/ 	.byte	0xff
	.zero		1


	//   ....[104]....
        /*0770*/ 	.word	0x000087a0
        /*0774*/ 	.word	0x00000000
        /*0778*/ 	.word	0x000000a0
        /*077c*/ 	.short	0x010a
        /*077e*/ 	.byte	0xff
	.zero		1


	//   ....[105]....
        /*0780*/ 	.word	0x000087f0
        /*0784*/ 	.word	0x00000000
        /*0788*/ 	.word	0x00000090
        /*078c*/ 	.short	0x010a
        /*078e*/ 	.byte	0xff
	.zero		1


	//   ....[106]....
        /*0790*/ 	.word	0x00008850
        /*0794*/ 	.word	0x00000003
        /*0798*/ 	.word	0x000000d0
        /*079c*/ 	.short	0x010a
        /*079e*/ 	.byte	0xff
	.zero		1


	//   ....[107]....
        /*07a0*/ 	.word	0x000088b0
        /*07a4*/ 	.word	0x00000000
        /*07a8*/ 	.word	0x00000000
        /*07ac*/ 	.short	0x010a
        /*07ae*/ 	.byte	0xff
	.zero		1


	//   ....[108]....
        /*07b0*/ 	.word	0x00008910
        /*07b4*/ 	.word	0x00000000
        /*07b8*/ 	.word	0x00000000
        /*07bc*/ 	.short	0x010a
        /*07be*/ 	.byte	0xff
	.zero		1


	//   ....[109]....
        /*07c0*/ 	.word	0x00008970
        /*07c4*/ 	.word	0x00000000
        /*07c8*/ 	.word	0x00000000
        /*07cc*/ 	.short	0x010a
        /*07ce*/ 	.byte	0xff
	.zero		1


	//   ....[110]....
        /*07d0*/ 	.word	0x000089d0
        /*07d4*/ 	.word	0x00000000
        /*07d8*/ 	.word	0x00000000
        /*07dc*/ 	.short	0x010a
        /*07de*/ 	.byte	0xff
	.zero		1


	//   ....[111]....
        /*07e0*/ 	.word	0x00008a30
        /*07e4*/ 	.word	0x00000000
        /*07e8*/ 	.word	0x00000000
        /*07ec*/ 	.short	0x010a
        /*07ee*/ 	.byte	0xff
	.zero		1


	//   ....[112]....
        /*07f0*/ 	.word	0x00008a80
        /*07f4*/ 	.word	0x00000000
        /*07f8*/ 	.word	0x00000090
        /*07fc*/ 	.short	0x010a
        /*07fe*/ 	.byte	0xff
	.zero		1


	//   ....[113]....
        /*0800*/ 	.word	0x00008ae0
        /*0804*/ 	.word	0x00000000
        /*0808*/ 	.word	0x00000088
        /*080c*/ 	.short	0x010a
        /*080e*/ 	.byte	0xff
	.zero		1


	//   ....[114]....
        /*0810*/ 	.word	0x00008b40
        /*0814*/ 	.word	0x00000003
        /*0818*/ 	.word	0x00000070
        /*081c*/ 	.short	0x010a
        /*081e*/ 	.byte	0xff
	.zero		1


	//   ....[115]....
        /*0820*/ 	.word	0x00008ba0
        /*0824*/ 	.word	0x00000003
        /*0828*/ 	.word	0x00000078
        /*082c*/ 	.short	0x010a
        /*082e*/ 	.byte	0xff
	.zero		1


	//   ....[116]....
        /*0830*/ 	.word	0x00008c00
        /*0834*/ 	.word	0x00000000
        /*0838*/ 	.word	0x00000070
        /*083c*/ 	.short	0x010a
        /*083e*/ 	.byte	0xff
	.zero		1


	//   ....[117]....
        /*0840*/ 	.word	0x00008c50
        /*0844*/ 	.word	0x00000000
        /*0848*/ 	.word	0x00000090
        /*084c*/ 	.short	0x010a
        /*084e*/ 	.byte	0xff
	.zero		1


	//   ....[118]....
        /*0850*/ 	.word	0x00008ca0
        /*0854*/ 	.word	0x00000003
        /*0858*/ 	.word	0x00000060
        /*085c*/ 	.short	0x010a
        /*085e*/ 	.byte	0xff
	.zero		1


	//   ....[119]....
        /*0860*/ 	.word	0x00008cf0
        /*0864*/ 	.word	0x000000cf
        /*0868*/ 	.word	0x000000b0
        /*086c*/ 	.short	0x010a
        /*086e*/ 	.byte	0xff
	.zero		1


	//   ....[120]....
        /*0870*/ 	.word	0x00008d40
        /*0874*/ 	.word	0x000000d2
        /*0878*/ 	.word	0x00000060
        /*087c*/ 	.short	0x010a
        /*087e*/ 	.byte	0xff
	.zero		1


	//----- nvinfo : EIATTR_NUM_MBARRIERS
	.align		4
.L_47:
        /*0880*/ 	.byte	0x03, 0x38
        /*0882*/ 	.short	0x0022


	//----- nvinfo : EIATTR_EXIT_INSTR_OFFSETS
	.align		4
        /*0884*/ 	.byte	0x04, 0x1c
        /*0886*/ 	.short	(.L_49 - .L_48)


	//   ....[0]....
.L_48:
        /*0888*/ 	.word	0x00002600


	//   ....[1]....
        /*088c*/ 	.word	0x00002af0


	//   ....[2]....
        /*0890*/ 	.word	0x00002b50


	//   ....[3]....
        /*0894*/ 	.word	0x00003a50


	//   ....[4]....
        /*0898*/ 	.word	0x00004760


	//   ....[5]....
        /*089c*/ 	.word	0x000047a0


	//   ....[6]....
        /*08a0*/ 	.word	0x00008340


	//----- nvinfo : EIATTR_MAX_THREADS
	.align		4
.L_49:
        /*08a4*/ 	.byte	0x04, 0x05
        /*08a6*/ 	.short	(.L_51 - .L_50)
.L_50:
        /*08a8*/ 	.word	0x00000100
        /*08ac*/ 	.word	0x00000001
        /*08b0*/ 	.word	0x00000001


	//----- nvinfo : EIATTR_CRS_STACK_SIZE
	.align		4
.L_51:
        /*08b4*/ 	.byte	0x04, 0x1e
        /*08b6*/ 	.short	(.L_53 - .L_52)
.L_52:
        /*08b8*/ 	.word	0x00000000


	//----- nvinfo : EIATTR_CBANK_PARAM_SIZE
	.align		4
.L_53:
        /*08bc*/ 	.byte	0x03, 0x19
        /*08be*/ 	.short	0x0800


	//----- nvinfo : EIATTR_PARAM_CBANK
	.align		4
        /*08c0*/ 	.byte	0x04, 0x0a
        /*08c2*/ 	.short	(.L_55 - .L_54)
	.align		4
.L_54:
        /*08c4*/ 	.word	index@(.nv.constant0._ZN7cutlass13device_kernelINS_4gemm6kernel13GemmUniversalIN4cute5tupleIJiiiiEEENS1_10collective13CollectiveMmaINS1_35MainloopSm100TmaUmmaWarpSpecializedILi6ELi2ELi4ENS5_IJNS4_1CILi1EEESB_SB_EEEEENS5_IJNSA_ILi128EEESE_SE_EEENS_12float_e4m3_tENS5_IJlSB_lEEESG_SH_NS4_8TiledMMAINS4_8MMA_AtomIJNS4_10MMA_TraitsINS4_19SM100_MMA_F8F6F4_SSEJSG_SG_fSE_SE_NS4_17integral_constantINS4_4UMMA5MajorELSO_0EEESP_NSM_INSN_7ScaleInELSQ_0EEESR_EEEEEENS4_6LayoutISC_NS5_IJNSA_ILi0EEESV_SV_EEEEENS5_IJNS4_10UnderscoreESY_SY_EEEEENS4_13SM90_TMA_LOADENS4_14ComposedLayoutINS4_7SwizzleILi3ELi4ELi3EEENS4_18smem_ptr_flag_bitsILi8EEENSU_INS5_IJNSA_ILi8EEESE_EEENS5_IJSE_SB_EEEEEEEvNS4_8identityES11_S1B_vS1C_EENS_8epilogue10collective18CollectiveEpilogueINS1E_23Sm100TmaWarpSpecializedILi2ELi2ELi64ELb0ELb0EEEJSF_NS5_IJNSU_ISE_SB_EENSU_INSA_ILi64EEESB_EEEEESG_SH_SG_SH_NS1E_6fusion15FusionCallbacksIS1I_NS1N_17LinearCombinationISG_fSG_fLNS_15FloatRoundStyleE2EEESF_S1M_JEEENS4_5SM1004TMEM4LOAD26SM100_TMEM_LOAD_32dp32b64xES11_NS12_INS13_ILi2ELi4ELi3EEES16_NSU_INS5_IJS17_S1K_EEENS5_IJS1K_SB_EEEEEEENS4_39AutoVectorizingCopyWithAssumedAlignmentILi128EEENS4_14SM90_TMA_STOREES21_S23_S23_EEEvvEEEEvNT_6ParamsE)
        /*08c8*/ 	.short	0x0380
        /*08ca*/ 	.short	0x0800


	//----- nvinfo : EIATTR_SW_WAR
	.align		4
.L_55:
        /*08cc*/ 	.byte	0x04, 0x36
        /*08ce*/ 	.short	(.L_57 - .L_56)
.L_56:
        /*08d0*/ 	.word	0x00000008
.L_57:


//--------------------- .nv.callgraph             --------------------------
	.section	.nv.callgraph,"",@"SHT_CUDA_CALLGRAPH"
	.align	4
	.sectionentsize	8
	.align		4
        /*0000*/ 	.word	0x00000000
	.align		4
        /*0004*/ 	.word	0xffffffff
	.align		4
        /*0008*/ 	.word	index@(_ZN7cutlass13device_kernelINS_4gemm6kernel13GemmUniversalIN4cute5tupleIJiiiiEEENS1_10collective13CollectiveMmaINS1_35MainloopSm100TmaUmmaWarpSpecializedILi6ELi2ELi4ENS5_IJNS4_1CILi1EEESB_SB_EEEEENS5_IJNSA_ILi128EEESE_SE_EEENS_12float_e4m3_tENS5_IJlSB_lEEESG_SH_NS4_8TiledMMAINS4_8MMA_AtomIJNS4_10MMA_TraitsINS4_19SM100_MMA_F8F6F4_SSEJSG_SG_fSE_SE_NS4_17integral_constantINS4_4UMMA5MajorELSO_0EEESP_NSM_INSN_7ScaleInELSQ_0EEESR_EEEEEENS4_6LayoutISC_NS5_IJNSA_ILi0EEESV_SV_EEEEENS5_IJNS4_10UnderscoreESY_SY_EEEEENS4_13SM90_TMA_LOADENS4_14ComposedLayoutINS4_7SwizzleILi3ELi4ELi3EEENS4_18smem_ptr_flag_bitsILi8EEENSU_INS5_IJNSA_ILi8EEESE_EEENS5_IJSE_SB_EEEEEEEvNS4_8identityES11_S1B_vS1C_EENS_8epilogue10collective18CollectiveEpilogueINS1E_23Sm100TmaWarpSpecializedILi2ELi2ELi64ELb0ELb0EEEJSF_NS5_IJNSU_ISE_SB_EENSU_INSA_ILi64EEESB_EEEEESG_SH_SG_SH_NS1E_6fusion15FusionCallbacksIS1I_NS1N_17LinearCombinationISG_fSG_fLNS_15FloatRoundStyleE2EEESF_S1M_JEEENS4_5SM1004TMEM4LOAD26SM100_TMEM_LOAD_32dp32b64xES11_NS12_INS13_ILi2ELi4ELi3EEES16_NSU_INS5_IJS17_S1K_EEENS5_IJS1K_SB_EEEEEEENS4_39AutoVectorizingCopyWithAssumedAlignmentILi128EEENS4_14SM90_TMA_STOREES21_S23_S23_EEEvvEEEEvNT_6ParamsE)
	.align		4
        /*000c*/ 	.word	index@(__assertfail)
	.align		4
        /*0010*/ 	.word	0x00000000
	.align		4
        /*0014*/ 	.word	0xfffffffe
	.align		4
        /*0018*/ 	.word	0x00000000
	.align		4
        /*001c*/ 	.word	0xfffffffd
	.align		4
        /*0020*/ 	.word	0x00000000
	.align		4
        /*0024*/ 	.word	0xfffffffc


//--------------------- .nv.constant4             --------------------------
	.section	.nv.constant4,"a",@progbits
	.align	8
	.align		8
.nv.constant4:
        /*0000*/ 	.dword	__assertfail
	.align		8
        /*0008*/ 	.dword	__unnamed_1
	.align		8
        /*0010*/ 	.dword	__unnamed_2
	.align		8
        /*0018*/ 	.dword	_ZN40_INTERNAL_84ce2d7e_4_k_cu_cd47ecb8_268384cuda3std3__45__cpo5beginE
	.align		8
        /*0020*/ 	.dword	_ZN40_INTERNAL_84ce2d7e_4_k_cu_cd47ecb8_268384cuda3std3__45__cpo3endE
	.align		8
        /*0028*/ 	.dword	_ZN40_INTERNAL_84ce2d7e_4_k_cu_cd47ecb8_268384cuda3std3__45__cpo6cbeginE
	.align		8
        /*0030*/ 	.dword	_ZN40_INTERNAL_84ce2d7e_4_k_cu_cd47ecb8_268384cuda3std3__45__cpo4cendE
	.align		8
        /*0038*/ 	.dword	_ZN40_INTERNAL_84ce2d7e_4_k_cu_cd47ecb8_268384cuda3std3__442_GLOBAL__N__84ce2d7e_4_k_cu_cd47ecb8_268386ignoreE
	.align		8
        /*0040*/ 	.dword	_ZN40_INTERNAL_84ce2d7e_4_k_cu_cd47ecb8_268384cuda3std3__419piecewise_constructE
	.align		8
        /*0048*/ 	.dword	_ZN40_INTERNAL_84ce2d7e_4_k_cu_cd47ecb8_268384cuda3std3__48in_placeE
	.align		8
        /*0050*/ 	.dword	_ZN40_INTERNAL_84ce2d7e_4_k_cu_cd47ecb8_268384cuda3std6ranges3__45__cpo4swapE
	.align		8
        /*0058*/ 	.dword	_ZN40_INTERNAL_84ce2d7e_4_k_cu_cd47ecb8_268384cuda3std6ranges3__45__cpo9iter_moveE
	.align		8
        /*0060*/ 	.dword	_ZN40_INTERNAL_84ce2d7e_4_k_cu_cd47ecb8_268384cute7productE
	.align		8
        /*0068*/ 	.dword	_ZN40_INTERNAL_84ce2d7e_4_k_cu_cd47ecb8_268384cute1_E
	.align		8
        /*0070*/ 	.dword	$str$25
	.align		8
        /*0078*/ 	.dword	$str$26
	.align		8
        /*0080*/ 	.dword	$str$27
	.align		8
        /*0088*/ 	.dword	$str$28


//--------------------- .text._ZN7cutlass13device_kernelINS_4gemm6kernel13GemmUniversalIN4cute5tupleIJiiiiEEENS1_10collective13CollectiveMmaINS1_35MainloopSm100TmaUmmaWarpSpecializedILi6ELi2ELi4ENS5_IJNS4_1CILi1EEESB_SB_EEEEENS5_IJNSA_ILi128EEESE_SE_EEENS_12float_e4m3_tENS5_IJlSB_lEEESG_SH_NS4_8TiledMMAINS4_8MMA_AtomIJNS4_10MMA_TraitsINS4_19SM100_MMA_F8F6F4_SSEJSG_SG_fSE_SE_NS4_17integral_constantINS4_4UMMA5MajorELSO_0EEESP_NSM_INSN_7ScaleInELSQ_0EEESR_EEEEEENS4_6LayoutISC_NS5_IJNSA_ILi0EEESV_SV_EEEEENS5_IJNS4_10UnderscoreESY_SY_EEEEENS4_13SM90_TMA_LOADENS4_14ComposedLayoutINS4_7SwizzleILi3ELi4ELi3EEENS4_18smem_ptr_flag_bitsILi8EEENSU_INS5_IJNSA_ILi8EEESE_EEENS5_IJSE_SB_EEEEEEEvNS4_8identityES11_S1B_vS1C_EENS_8epilogue10collective18CollectiveEpilogueINS1E_23Sm100TmaWarpSpecializedILi2ELi2ELi64ELb0ELb0EEEJSF_NS5_IJNSU_ISE_SB_EENSU_INSA_ILi64EEESB_EEEEESG_SH_SG_SH_NS1E_6fusion15FusionCallbacksIS1I_NS1N_17LinearCombinationISG_fSG_fLNS_15FloatRoundStyleE2EEESF_S1M_JEEENS4_5SM1004TMEM4LOAD26SM100_TMEM_LOAD_32dp32b64xES11_NS12_INS13_ILi2ELi4ELi3EEES16_NSU_INS5_IJS17_S1K_EEENS5_IJS1K_SB_EEEEEEENS4_39AutoVectorizingCopyWithAssumedAlignmentILi128EEENS4_14SM90_TMA_STOREES21_S23_S23_EEEvvEEEEvNT_6ParamsE --------------------------
	.section	.text._ZN7cutlass13device_kernelINS_4gemm6kernel13GemmUniversalIN4cute5tupleIJiiiiEEENS1_10collective13CollectiveMmaINS1_35MainloopSm100TmaUmmaWarpSpecializedILi6ELi2ELi4ENS5_IJNS4_1CILi1EEESB_SB_EEEEENS5_IJNSA_ILi128EEESE_SE_EEENS_12float_e4m3_tENS5_IJlSB_lEEESG_SH_NS4_8TiledMMAINS4_8MMA_AtomIJNS4_10MMA_TraitsINS4_19SM100_MMA_F8F6F4_SSEJSG_SG_fSE_SE_NS4_17integral_constantINS4_4UMMA5MajorELSO_0EEESP_NSM_INSN_7ScaleInELSQ_0EEESR_EEEEEENS4_6LayoutISC_NS5_IJNSA_ILi0EEESV_SV_EEEEENS5_IJNS4_10UnderscoreESY_SY_EEEEENS4_13SM90_TMA_LOADENS4_14ComposedLayoutINS4_7SwizzleILi3ELi4ELi3EEENS4_18smem_ptr_flag_bitsILi8EEENSU_INS5_IJNSA_ILi8EEESE_EEENS5_IJSE_SB_EEEEEEEvNS4_8identityES11_S1B_vS1C_EENS_8epilogue10collective18CollectiveEpilogueINS1E_23Sm100TmaWarpSpecializedILi2ELi2ELi64ELb0ELb0EEEJSF_NS5_IJNSU_ISE_SB_EENSU_INSA_ILi64EEESB_EEEEESG_SH_SG_SH_NS1E_6fusion15FusionCallbacksIS1I_NS1N_17LinearCombinationISG_fSG_fLNS_15FloatRoundStyleE2EEESF_S1M_JEEENS4_5SM1004TMEM4LOAD26SM100_TMEM_LOAD_32dp32b64xES11_NS12_INS13_ILi2ELi4ELi3EEES16_NSU_INS5_IJS17_S1K_EEENS5_IJS1K_SB_EEEEEEENS4_39AutoVectorizingCopyWithAssumedAlignmentILi128EEENS4_14SM90_TMA_STOREES21_S23_S23_EEEvvEEEEvNT_6ParamsE,"ax",@progbits
	.align	128
.text._ZN7cutlass13device_kernelINS_4gemm6kernel13GemmUniversalIN4cute5tupleIJiiiiEEENS1_10collective13CollectiveMmaINS1_35MainloopSm100TmaUmmaWarpSpecializedILi6ELi2ELi4ENS5_IJNS4_1CILi1EEESB_SB_EEEEENS5_IJNSA_ILi128EEESE_SE_EEENS_12float_e4m3_tENS5_IJlSB_lEEESG_SH_NS4_8TiledMMAINS4_8MMA_AtomIJNS4_10MMA_TraitsINS4_19SM100_MMA_F8F6F4_SSEJSG_SG_fSE_SE_NS4_17integral_constantINS4_4UMMA5MajorELSO_0EEESP_NSM_INSN_7ScaleInELSQ_0EEESR_EEEEEENS4_6LayoutISC_NS5_IJNSA_ILi0EEESV_SV_EEEEENS5_IJNS4_10UnderscoreESY_SY_EEEEENS4_13SM90_TMA_LOADENS4_14ComposedLayoutINS4_7SwizzleILi3ELi4ELi3EEENS4_18smem_ptr_flag_bitsILi8EEENSU_INS5_IJNSA_ILi8EEESE_EEENS5_IJSE_SB_EEEEEEEvNS4_8identityES11_S1B_vS1C_EENS_8epilogue10collective18CollectiveEpilogueINS1E_23Sm100TmaWarpSpecializedILi2ELi2ELi64ELb0ELb0EEEJSF_NS5_IJNSU_ISE_SB_EENSU_INSA_ILi64EEESB_EEEEESG_SH_SG_SH_NS1E_6fusion15FusionCallbacksIS1I_NS1N_17LinearCombinationISG_fSG_fLNS_15FloatRoundStyleE2EEESF_S1M_JEEENS4_5SM1004TMEM4LOAD26SM100_TMEM_LOAD_32dp32b64xES11_NS12_INS13_ILi2ELi4ELi3EEES16_NSU_INS5_IJS17_S1K_EEENS5_IJS1K_SB_EEEEEEENS4_39AutoVectorizingCopyWithAssumedAlignmentILi128EEENS4_14SM90_TMA_STOREES21_S23_S23_EEEvvEEEEvNT_6ParamsE:
        .type           _ZN7cutlass13device_kernelINS_4gemm6kernel13GemmUniversalIN4cute5tupleIJiiiiEEENS1_10collective13CollectiveMmaINS1_35MainloopSm100TmaUmmaWarpSpecializedILi6ELi2ELi4ENS5_IJNS4_1CILi1EEESB_SB_EEEEENS5_IJNSA_ILi128EEESE_SE_EEENS_12float_e4m3_tENS5_IJlSB_lEEESG_SH_NS4_8TiledMMAINS4_8MMA_AtomIJNS4_10MMA_TraitsINS4_19SM100_MMA_F8F6F4_SSEJSG_SG_fSE_SE_NS4_17integral_constantINS4_4UMMA5MajorELSO_0EEESP_NSM_INSN_7ScaleInELSQ_0EEESR_EEEEEENS4_6LayoutISC_NS5_IJNSA_ILi0EEESV_SV_EEEEENS5_IJNS4_10UnderscoreESY_SY_EEEEENS4_13SM90_TMA_LOADENS4_14ComposedLayoutINS4_7SwizzleILi3ELi4ELi3EEENS4_18smem_ptr_flag_bitsILi8EEENSU_INS5_IJNSA_ILi8EEESE_EEENS5_IJSE_SB_EEEEEEEvNS4_8identityES11_S1B_vS1C_EENS_8epilogue10collective18CollectiveEpilogueINS1E_23Sm100TmaWarpSpecializedILi2ELi2ELi64ELb0ELb0EEEJSF_NS5_IJNSU_ISE_SB_EENSU_INSA_ILi64EEESB_EEEEESG_SH_SG_SH_NS1E_6fusion15FusionCallbacksIS1I_NS1N_17LinearCombinationISG_fSG_fLNS_15FloatRoundStyleE2EEESF_S1M_JEEENS4_5SM1004TMEM4LOAD26SM100_TMEM_LOAD_32dp32b64xES11_NS12_INS13_ILi2ELi4ELi3EEES16_NSU_INS5_IJS17_S1K_EEENS5_IJS1K_SB_EEEEEEENS4_39AutoVectorizingCopyWithAssumedAlignmentILi128EEENS4_14SM90_TMA_STOREES21_S23_S23_EEEvvEEEEvNT_6ParamsE,@function
        .size           _ZN7cutlass13device_kernelINS_4gemm6kernel13GemmUniversalIN4cute5tupleIJiiiiEEENS1_10collective13CollectiveMmaINS1_35MainloopSm100TmaUmmaWarpSpecializedILi6ELi2ELi4ENS5_IJNS4_1CILi1EEESB_SB_EEEEENS5_IJNSA_ILi128EEESE_SE_EEENS_12float_e4m3_tENS5_IJlSB_lEEESG_SH_NS4_8TiledMMAINS4_8MMA_AtomIJNS4_10MMA_TraitsINS4_19SM100_MMA_F8F6F4_SSEJSG_SG_fSE_SE_NS4_17integral_constantINS4_4UMMA5MajorELSO_0EEESP_NSM_INSN_7ScaleInELSQ_0EEESR_EEEEEENS4_6LayoutISC_NS5_IJNSA_ILi0EEESV_SV_EEEEENS5_IJNS4_10UnderscoreESY_SY_EEEEENS4_13SM90_TMA_LOADENS4_14ComposedLayoutINS4_7SwizzleILi3ELi4ELi3EEENS4_18smem_ptr_flag_bitsILi8EEENSU_INS5_IJNSA_ILi8EEESE_EEENS5_IJSE_SB_EEEEEEEvNS4_8identityES11_S1B_vS1C_EENS_8epilogue10collective18CollectiveEpilogueINS1E_23Sm100TmaWarpSpecializedILi2ELi2ELi64ELb0ELb0EEEJSF_NS5_IJNSU_ISE_SB_EENSU_INSA_ILi64EEESB_EEEEESG_SH_SG_SH_NS1E_6fusion15FusionCallbacksIS1I_NS1N_17LinearCombinationISG_fSG_fLNS_15FloatRoundStyleE2EEESF_S1M_JEEENS4_5SM1004TMEM4LOAD26SM100_TMEM_LOAD_32dp32b64xES11_NS12_INS13_ILi2ELi4ELi3EEES16_NSU_INS5_IJS17_S1K_EEENS5_IJS1K_SB_EEEEEEENS4_39AutoVectorizingCopyWithAssumedAlignmentILi128EEENS4_14SM90_TMA_STOREES21_S23_S23_EEEvvEEEEvNT_6ParamsE,(.L_x_149 - _ZN7cutlass13device_kernelINS_4gemm6kernel13GemmUniversalIN4cute5tupleIJiiiiEEENS1_10collective13CollectiveMmaINS1_35MainloopSm100TmaUmmaWarpSpecializedILi6ELi2ELi4ENS5_IJNS4_1CILi1EEESB_SB_EEEEENS5_IJNSA_ILi128EEESE_SE_EEENS_12float_e4m3_tENS5_IJlSB_lEEESG_SH_NS4_8TiledMMAINS4_8MMA_AtomIJNS4_10MMA_TraitsINS4_19SM100_MMA_F8F6F4_SSEJSG_SG_fSE_SE_NS4_17integral_constantINS4_4UMMA5MajorELSO_0EEESP_NSM_INSN_7ScaleInELSQ_0EEESR_EEEEEENS4_6LayoutISC_NS5_IJNSA_ILi0EEESV_SV_EEEEENS5_IJNS4_10UnderscoreESY_SY_EEEEENS4_13SM90_TMA_LOADENS4_14ComposedLayoutINS4_7SwizzleILi3ELi4ELi3EEENS4_18smem_ptr_flag_bitsILi8EEENSU_INS5_IJNSA_ILi8EEESE_EEENS5_IJSE_SB_EEEEEEEvNS4_8identityES11_S1B_vS1C_EENS_8epilogue10collective18CollectiveEpilogueINS1E_23Sm100TmaWarpSpecializedILi2ELi2ELi64ELb0ELb0EEEJSF_NS5_IJNSU_ISE_SB_EENSU_INSA_ILi64EEESB_EEEEESG_SH_SG_SH_NS1E_6fusion15FusionCallbacksIS1I_NS1N_17LinearCombinationISG_fSG_fLNS_15FloatRoundStyleE2EEESF_S1M_JEEENS4_5SM1004TMEM4LOAD26SM100_TMEM_LOAD_32dp32b64xES11_NS12_INS13_ILi2ELi4ELi3EEES16_NSU_INS5_IJS17_S1K_EEENS5_IJS1K_SB_EEEEEEENS4_39AutoVectorizingCopyWithAssumedAlignmentILi128EEENS4_14SM90_TMA_STOREES21_S23_S23_EEEvvEEEEvNT_6ParamsE)
        .other          _ZN7cutlass13device_kernelINS_4gemm6kernel13GemmUniversalIN4cute5tupleIJiiiiEEENS1_10collective13CollectiveMmaINS1_35MainloopSm100TmaUmmaWarpSpecializedILi6ELi2ELi4ENS5_IJNS4_1CILi1EEESB_SB_EEEEENS5_IJNSA_ILi128EEESE_SE_EEENS_12float_e4m3_tENS5_IJlSB_lEEESG_SH_NS4_8TiledMMAINS4_8MMA_AtomIJNS4_10MMA_TraitsINS4_19SM100_MMA_F8F6F4_SSEJSG_SG_fSE_SE_NS4_17integral_constantINS4_4UMMA5MajorELSO_0EEESP_NSM_INSN_7ScaleInELSQ_0EEESR_EEEEEENS4_6LayoutISC_NS5_IJNSA_ILi0EEESV_SV_EEEEENS5_IJNS4_10UnderscoreESY_SY_EEEEENS4_13SM90_TMA_LOADENS4_14ComposedLayoutINS4_7SwizzleILi3ELi4ELi3EEENS4_18smem_ptr_flag_bitsILi8EEENSU_INS5_IJNSA_ILi8EEESE_EEENS5_IJSE_SB_EEEEEEEvNS4_8identityES11_S1B_vS1C_EENS_8epilogue10collective18CollectiveEpilogueINS1E_23Sm100TmaWarpSpecializedILi2ELi2ELi64ELb0ELb0EEEJSF_NS5_IJNSU_ISE_SB_EENSU_INSA_ILi64EEESB_EEEEESG_SH_SG_SH_NS1E_6fusion15FusionCallbacksIS1I_NS1N_17LinearCombinationISG_fSG_fLNS_15FloatRoundStyleE2EEESF_S1M_JEEENS4_5SM1004TMEM4LOAD26SM100_TMEM_LOAD_32dp32b64xES11_NS12_INS13_ILi2ELi4ELi3EEES16_NSU_INS5_IJS17_S1K_EEENS5_IJS1K_SB_EEEEEEENS4_39AutoVectorizingCopyWithAssumedAlignmentILi128EEENS4_14SM90_TMA_STOREES21_S23_S23_EEEvvEEEEvNT_6ParamsE,@"STO_CUDA_ENTRY STV_DEFAULT"
_ZN7cutlass13device_kernelINS_4gemm6kernel13GemmUniversalIN4cute5tupleIJiiiiEEENS1_10collective13CollectiveMmaINS1_35MainloopSm100TmaUmmaWarpSpecializedILi6ELi2ELi4ENS5_IJNS4_1CILi1EEESB_SB_EEEEENS5_IJNSA_ILi128EEESE_SE_EEENS_12float_e4m3_tENS5_IJlSB_lEEESG_SH_NS4_8TiledMMAINS4_8MMA_AtomIJNS4_10MMA_TraitsINS4_19SM100_MMA_F8F6F4_SSEJSG_SG_fSE_SE_NS4_17integral_constantINS4_4UMMA5MajorELSO_0EEESP_NSM_INSN_7ScaleInELSQ_0EEESR_EEEEEENS4_6LayoutISC_NS5_IJNSA_ILi0EEESV_SV_EEEEENS5_IJNS4_10UnderscoreESY_SY_EEEEENS4_13SM90_TMA_LOADENS4_14ComposedLayoutINS4_7SwizzleILi3ELi4ELi3EEENS4_18smem_ptr_flag_bitsILi8EEENSU_INS5_IJNSA_ILi8EEESE_EEENS5_IJSE_SB_EEEEEEEvNS4_8identityES11_S1B_vS1C_EENS_8epilogue10collective18CollectiveEpilogueINS1E_23Sm100TmaWarpSpecializedILi2ELi2ELi64ELb0ELb0EEEJSF_NS5_IJNSU_ISE_SB_EENSU_INSA_ILi64EEESB_EEEEESG_SH_SG_SH_NS1E_6fusion15FusionCallbacksIS1I_NS1N_17LinearCombinationISG_fSG_fLNS_15FloatRoundStyleE2EEESF_S1M_JEEENS4_5SM1004TMEM4LOAD26SM100_TMEM_LOAD_32dp32b64xES11_NS12_INS13_ILi2ELi4ELi3EEES16_NSU_INS5_IJS17_S1K_EEENS5_IJS1K_SB_EEEEEEENS4_39AutoVectorizingCopyWithAssumedAlignmentILi128EEENS4_14SM90_TMA_STOREES21_S23_S23_EEEvvEEEEvNT_6ParamsE:
[----:B------:R-:W1:Y:S01]  /*0000*/  LDC R1, c[0x0][0x37c] ;  /* 0x0000df00ff017b82 */ /* 0x000e620000000800 */
[----:B------:R-:W2:Y:S01]  /*0010*/  S2R R189, SR_TID.X ;  /* 0x0000000000bd7919 */ /* 0x000ea20000002100 */
[----:B------:R-:W3:Y:S01]  /*0020*/  LDCU.64 UR4, c[0x0][0x890] ;  /* 0x00011200ff0477ac */ /* 0x000ee20008000a00 */
[----:B------:R-:W-:Y:S02]  /*0030*/  PRMT R171, RZ, 0x7610, R171 ;  /* 0x00007610ffab7816 */ /* 0x000fe400000000ab */
[----:B------:R-:W-:Y:S01]  /*0040*/  ELECT P5, URZ, PT ;  /* 0x0000000000ff782f */ /* 0x000fe200038a0000 */
[----:B------:R-:W4:Y:S01]  /*0050*/  LDCU.64 UR46, c[0x0][0x358] ;  /* 0x00006b00ff2e77ac */ /* 0x000f220008000a00 */
[----:B---3--:R-:W-:-:S04]  /*0060*/  UISETP.NE.U32.AND UP0, UPT, UR4, URZ, UPT ;  /* 0x000000ff0400728c */ /* 0x008fc8000bf05070 */
[----:B------:R-:W-:Y:S01]  /*0070*/  UISETP.NE.AND.EX UP0, UPT, UR5, URZ, UPT, UP0 ;  /* 0x000000ff0500728c */ /* 0x000fe2000bf05300 */
[----:B--2---:R-:W-:-:S05]  /*0080*/  SHF.R.U32.HI R173, RZ, 0x5, R189 ;  /* 0x00000005ffad7819 */ /* 0x004fca00000116bd */
[----:B------:R-:W2:Y:S02]  /*0090*/  SHFL.IDX PT, R0, R173, RZ, 0x1f ;  /* 0x00001fffad007589 */ /* 0x000ea400000e0000 */
[----:B--2---:R-:W-:Y:S01]  /*00a0*/  R2UR UR8, R0 ;  /* 0x00000000000872ca */ /* 0x004fe200000e0000 */
[----:B-1--4-:R-:W-:-:S14]  /*00b0*/  BRA.U UP0, `(.L_x_0) ;  /* 0x00000001002c7547 */ /* 0x012fdc000b800000 */
[----:B------:R-:W1:Y:S02]  /*00c0*/  LDCU.64 UR6, c[0x0][0x888] ;  /* 0x00011100ff0677ac */ /* 0x000e640008000a00 */
[----:B-1----:R-:W-:-:S04]  /*00d0*/  UISETP.NE.U32.AND UP0, UPT, UR6, URZ, UPT ;  /* 0x000000ff0600728c */ /* 0x002fc8000bf05070 */
[----:B------:R-:W-:-:S09]  /*00e0*/  UISETP.NE.AND.EX UP0, UPT, UR7, URZ, UPT, UP0 ;  /* 0x000000ff0700728c */ /* 0x000fd2000bf05300 */
[----:B------:R-:W-:Y:S05]  /*00f0*/  BRA.U !UP0, `(.L_x_1) ;  /* 0x0000000108107547 */ /* 0x000fea000b800000 */
[----:B------:R-:W1:Y:S02]  /*0100*/  LDC.64 R2, c[0x0][0x888] ;  /* 0x00022200ff027b82 */ /* 0x000e640000000a00 */
[----:B-1----:R1:W5:Y:S01]  /*0110*/  LDG.E R81, desc[UR46][R2.64] ;  /* 0x0000002e02517981 */ /* 0x002362000c1e1900 */
[----:B------:R-:W-:Y:S01]  /*0120*/  HFMA2 R171, -RZ, RZ, 0, 5.9604644775390625e-08 ;  /* 0x00000001ffab7431 */ /* 0x000fe200000001ff */
[----:B------:R-:W-:Y:S05]  /*0130*/  BRA `(.L_x_0) ;  /* 0x00000000000c7947 */ /* 0x000fea0003800000 */
.L_x_1:
[----:B------:R-:W1:Y:S01]  /*0140*/  LDCU UR6, c[0x0][0x880] ;  /* 0x00011000ff0677ac */ /* 0x000e620008000800 */
[----:B------:R-:W-:Y:S01]  /*0150*/  HFMA2 R171, -RZ, RZ, 0, 5.9604644775390625e-08 ;  /* 0x00000001ffab7431 */ /* 0x000fe200000001ff */
[----:B-1----:R-:W-:-:S07]  /*0160*/  MOV R81, UR6 ;  /* 0x0000000600517c02 */ /* 0x002fce0008000f00 */
.L_x_0:
[----:B------:R-:W2:Y:S02]  /*0170*/  LDCU.64 UR6, c[0x0][0x8b0] ;  /* 0x00011600ff0677ac */ /* 0x000ea40008000a00 */
[----:B--2---:R-:W-:-:S04]  /*0180*/  UISETP.NE.U32.AND UP0, UPT, UR6, URZ, UPT ;  /* 0x000000ff0600728c */ /* 0x004fc8000bf05070 */
[----:B------:R-:W-:-:S09]  /*0190*/  UISETP.NE.AND.EX UP0, UPT, UR7, URZ, UPT, UP0 ;  /* 0x000000ff0700728c */ /* 0x000fd2000bf05300 */
[----:B------:R-:W-:Y:S05]  /*01a0*/  BRA.U UP0, `(.L_x_2) ;  /* 0x0000000100247547 */ /* 0x000fea000b800000 */
[----:B------:R-:W2:Y:S02]  /*01b0*/  LDCU.64 UR6, c[0x0][0x8a8] ;  /* 0x00011500ff0677ac */ /* 0x000ea40008000a00 */
[----:B--2---:R-:W-:-:S04]  /*01c0*/  UISETP.NE.U32.AND UP0, UPT, UR6, URZ, UPT ;  /* 0x000000ff0600728c */ /* 0x004fc8000bf05070 */
[----:B------:R-:W-:-:S09]  /*01d0*/  UISETP.NE.AND.EX UP0, UPT, UR7, URZ, UPT, UP0 ;  /* 0x000000ff0700728c */ /* 0x000fd2000bf05300 */
[----:B------:R-:W-:Y:S05]  /*01e0*/  BRA.U !UP0, `(.L_x_3) ;  /* 0x00000001080c7547 */ /* 0x000fea000b800000 */
[----:B------:R-:W2:Y:S02]  /*01f0*/  LDC.64 R78, c[0x0][0x8a8] ;  /* 0x00022a00ff4e7b82 */ /* 0x000ea40000000a00 */
[----:B--2---:R2:W5:Y:S01]  /*0200*/  LDG.E R78, desc[UR46][R78.64] ;  /* 0x0000002e4e4e7981 */ /* 0x004562000c1e1900 */
[----:B------:R-:W-:Y:S05]  /*0210*/  BRA `(.L_x_2) ;  /* 0x0000000000087947 */ /* 0x000fea0003800000 */
.L_x_3:
[----:B------:R-:W2:Y:S02]  /*0220*/  LDCU UR6, c[0x0][0x8a0] ;  /* 0x00011400ff0677ac */ /* 0x000ea40008000800 */
[----:B--2---:R-:W-:Y:S02]  /*0230*/  MOV R78, UR6 ;  /* 0x00000006004e7c02 */ /* 0x004fe40008000f00 */
.L_x_2:
[----:B------:R-:W-:Y:S01]  /*0240*/  IMAD.U32 R0, RZ, RZ, UR8 ;  /* 0x00000008ff007e24 */ /* 0x000fe2000f8e00ff */
[----:B------:R-:W-:Y:S04]  /*0250*/  BSSY.RECONVERGENT B0, `(.L_x_4) ;  /* 0x000000c000007945 */ /* 0x000fe80003800200 */
[C---:B------:R-:W-:Y:S02]  /*0260*/  ISETP.NE.OR P1, PT, R0.reuse, 0x1, !P5 ;  /* 0x000000010000780c */ /* 0x040fe40006f25670 */
[----:B------:R-:W-:-:S11]  /*0270*/  ISETP.NE.OR P0, PT, R0, 0x3, !P5 ;  /* 0x000000030000780c */ /* 0x000fd60006f05670 */
[----:B------:R-:W-:Y:S05]  /*0280*/  @P1 BRA `(.L_x_5) ;  /* 0x0000000000201947 */ /* 0x000fea0003800000 */
[----:B------:R-:W3:Y:S02]  /*0290*/  LDCU.64 UR6, c[0x0][0x348] ;  /* 0x00006900ff0677ac */ /* 0x000ee40008000a00 */
[----:B---3--:R-:W-:Y:S02]  /*02a0*/  UIADD3 UR10, UP1, UPT, UR6, 0x80, URZ ;  /* 0x00000080060a7890 */ /* 0x008fe4000ff3e0ff */
[----:B------:R-:W-:Y:S02]  /*02b0*/  UIADD3 UR6, UP0, UPT, UR6, 0x180, URZ ;  /* 0x0000018006067890 */ /* 0x000fe4000ff1e0ff */
[----:B------:R-:W-:Y:S02]  /*02c0*/  UIADD3.X UR11, UPT, UPT, URZ, UR7, URZ, UP1, !UPT ;  /* 0x00000007ff0b7290 */ /* 0x000fe40008ffe4ff */
[----:B------:R-:W-:-:S07]  /*02d0*/  UIADD3.X UR7, UPT, UPT, URZ, UR7, URZ, UP0, !UPT ;  /* 0x00000007ff077290 */ /* 0x000fce00087fe4ff */
[----:B------:R3:W-:Y:S02]  /*02e0*/  UTMACCTL.PF [UR10] ;  /* 0x000000000a0079b9 */ /* 0x0007e40008040000 */
[----:B------:R3:W-:Y:S02]  /*02f0*/  UTMACCTL.PF [UR6] ;  /* 0x00000000060079b9 */ /* 0x0007e40008040000 */
[----:B---3--:R-:W-:Y:S01]  /*0300*/  NOP ;  /* 0x0000000000007918 */ /* 0x008fe20000000000 */
.L_x_5:
[----:B------:R-:W-:Y:S05]  /*0310*/  BSYNC.RECONVERGENT B0 ;  /* 0x0000000000007941 */ /* 0x000fea0003800200 */
.L_x_4:
[----:B------:R-:W-:Y:S04]  /*0320*/  BSSY.RECONVERGENT B0, `(.L_x_6) ;  /* 0x000000a000007945 */ /* 0x000fe80003800200 */
        /* <DEDUP_REMOVED lines=9> */
.L_x_7:
[----:B------:R-:W-:Y:S05]  /*03c0*/  BSYNC.RECONVERGENT B0 ;  /* 0x0000000000007941 */ /* 0x000fea0003800200 */
.L_x_6:
[----:B------:R-:W3:Y:S01]  /*03d0*/  LDCU.64 UR6, c[0x0][0x888] ;  /* 0x00011100ff0677ac */ /* 0x000ee20008000a00 */
[----:B------:R-:W-:Y:S02]  /*03e0*/  UISETP.EQ.U32.AND UP1, UPT, UR4, URZ, UPT ;  /* 0x000000ff0400728c */ /* 0x000fe4000bf22070 */
[----:B------:R-:W-:Y:S02]  /*03f0*/  UPLOP3.LUT UP2, UPT, UPT, UPT, UPT, 0x80, 0x8 ;  /* 0x000000000008789c */ /* 0x000fe40003f4f070 */
[----:B---3--:R-:W-:-:S04]  /*0400*/  UISETP.NE.U32.AND UP0, UPT, UR6, URZ, UPT ;  /* 0x000000ff0600728c */ /* 0x008fc8000bf05070 */
[----:B------:R-:W-:-:S04]  /*0410*/  UISETP.NE.AND.EX UP0, UPT, UR7, URZ, UPT, UP0 ;  /* 0x000000ff0700728c */ /* 0x000fc8000bf05300 */
[----:B------:R-:W-:-:S04]  /*0420*/  UISETP.EQ.OR.EX UP3, UPT, UR5, URZ, !UP0, UP1 ;  /* 0x000000ff0500728c */ /* 0x000fc8000c762710 */
[----:B------:R-:W-:-:S05]  /*0430*/  UP2UR UR50, UPR, URZ, 0x8 ;  /* 0x00000008ff327883 */ /* 0x000fca0008000000 */
[----:B------:R-:W-:Y:S07]  /*0440*/  BRA.U !UP3, `(.L_x_8) ;  /* 0x000000010b207547 */ /* 0x000fee000b800000 */
[----:B------:R-:W-:Y:S01]  /*0450*/  UISETP.NE.U32.AND UP2, UPT, UR4, URZ, UPT ;  /* 0x000000ff0400728c */ /* 0x000fe2000bf45070 */
[----:B-----5:R-:W-:Y:S01]  /*0460*/  FSETP.NEU.AND P0, PT, R81, RZ, PT ;  /* 0x000000ff5100720b */ /* 0x020fe20003f0d000 */
[----:B------:R-:W-:Y:S02]  /*0470*/  USEL UR4, URZ, 0xffffffff, UP0 ;  /* 0xffffffffff047887 */ /* 0x000fe40008000000 */
[----:B------:R-:W-:-:S10]  /*0480*/  UISETP.NE.AND.EX UP2, UPT, UR5, URZ, UPT, UP2 ;  /* 0x000000ff0500728c */ /* 0x000fd4000bf45320 */
[----:B------:R-:W-:Y:S01]  /*0490*/  VOTEU.ANY UP1, P0 ;  /* 0x0000000000ff7886 */ /* 0x000fe20000020100 */
[----:B------:R-:W-:-:S04]  /*04a0*/  @!UP2 USEL UR4, URZ, 0xffffffff, UP1 ;  /* 0xffffffffff04a887 */ /* 0x000fc80008800000 */
[----:B------:R-:W-:-:S04]  /*04b0*/  ULOP3.LUT UR4, UR4, 0x1, URZ, 0xc0, !UPT ;  /* 0x0000000104047892 */ /* 0x000fc8000f8ec0ff */
[----:B------:R-:W-:-:S11]  /*04c0*/  UISETP.NE.U32.AND UP2, UPT, UR4, 0x1, UPT ;  /* 0x000000010400788c */ /* 0x000fd6000bf45070 */
.L_x_8:
[----:B-1----:R-:W1:Y:S01]  /*04d0*/  SHFL.IDX PT, R2, R173, RZ, 0x1f ;  /* 0x00001fffad027589 */ /* 0x002e6200000e0000 */
[----:B------:R-:W-:-:S04]  /*04e0*/  UISETP.NE.AND UP1, UPT, UR8, 0x2, UPT ;  /* 0x000000020800788c */ /* 0x000fc8000bf25270 */
[----:B------:R-:W-:Y:S01]  /*04f0*/  USEL UR6, URZ, 0x1, UP1 ;  /* 0x00000001ff067887 */ /* 0x000fe20008800000 */
[----:B-1----:R-:W-:-:S13]  /*0500*/  ISETP.NE.AND P0, PT, R2, RZ, PT ;  /* 0x000000ff0200720c */ /* 0x002fda0003f05270 */
[----:B------:R-:W-:Y:S05]  /*0510*/  @P0 BRA `(.L_x_9) ;  /* 0x0000000000580947 */ /* 0x000fea0003800000 */
[----:B------:R-:W1:Y:S01]  /*0520*/  S2UR UR5, SR_CgaCtaId ;  /* 0x00000000000579c3 */ /* 0x000e620000008800 */
[----:B------:R-:W-:Y:S01]  /*0530*/  UMOV UR7, 0x400 ;  /* 0x0000040000077882 */ /* 0x000fe20000000000 */
[----:B------:R-:W-:Y:S01]  /*0540*/  UMOV UR4, 0x1 ;  /* 0x0000000100047882 */ /* 0x000fe20000000000 */
[----:B------:R-:W-:Y:S01]  /*0550*/  ELECT P0, URZ, PT ;  /* 0x0000000000ff782f */ /* 0x000fe20003800000 */
[----:B------:R-:W-:-:S04]  /*0560*/  UIADD3 UR10, UPT, UPT, -UR4, 0x100000, URZ ;  /* 0x00100000040a7890 */ /* 0x000fc8000fffe1ff */
[----:B------:R-:W-:Y:S02]  /*0570*/  USHF.L.U32 UR11, UR10, 0xb, URZ ;  /* 0x0000000b0a0b7899 */ /* 0x000fe400080006ff */
[----:B------:R-:W-:Y:S02]  /*0580*/  USHF.L.U32 UR10, UR10, 0x1, URZ ;  /* 0x000000010a0a7899 */ /* 0x000fe400080006ff */
[----:B-1----:R-:W-:Y:S01]  /*0590*/  ULEA UR5, UR5, UR7, 0x18 ;  /* 0x0000000705057291 */ /* 0x002fe2000f8ec0ff */
[----:B------:R-:W1:Y:S11]  /*05a0*/  FENCE.VIEW.ASYNC.S ;  /* 0x00000000000073c6 */ /* 0x000e760000000000 */
[----:B-1----:R1:W3:Y:S01]  /*05b0*/  SYNCS.EXCH.64 URZ, [UR5], UR10 ;  /* 0x0000000a05ff75b2 */ /* 0x0022e20008000100 */
[----:B------:R1:W4:Y:S01]  /*05c0*/  SYNCS.EXCH.64 URZ, [UR5+0x30], UR10 ;  /* 0x0000300a05ff75b2 */ /* 0x0003220008000100 */
[----:B------:R1:W1:Y:S01]  /*05d0*/  SYNCS.EXCH.64 URZ, [UR5+0x8], UR10 ;  /* 0x0000080a05ff75b2 */ /* 0x0002620008000100 */
        /* <DEDUP_REMOVED lines=9> */
[----:B------:R-:W-:Y:S01]  /*0670*/  NOP ;  /* 0x0000000000007918 */ /* 0x000fe20000000000 */
.L_x_9:
[----:B------:R-:W2:Y:S01]  /*0680*/  SHFL.IDX PT, R2, R173, RZ, 0x1f ;  /* 0x00001fffad027589 */ /* 0x000ea200000e0000 */
[----:B------:R-:W-:Y:S01]  /*0690*/  NOP ;  /* 0x0000000000007918 */ /* 0x000fe20000000000 */
[----:B--2---:R-:W-:-:S13]  /*06a0*/  ISETP.NE.AND P0, PT, R2, 0x1, PT ;  /* 0x000000010200780c */ /* 0x004fda0003f05270 */
[----:B------:R-:W-:Y:S05]  /*06b0*/  @P0 BRA `(.L_x_10) ;  /* 0x0000000000480947 */ /* 0x000fea0003800000 */
[----:B------:R-:W2:Y:S01]  /*06c0*/  S2UR UR7, SR_CgaCtaId ;  /* 0x00000000000779c3 */ /* 0x000ea20000008800 */
[----:B------:R-:W-:Y:S01]  /*06d0*/  UMOV UR9, 0x400 ;  /* 0x0000040000097882 */ /* 0x000fe20000000000 */
[----:B-1----:R-:W-:Y:S01]  /*06e0*/  UMOV UR5, 0x20 ;  /* 0x0000002000057882 */ /* 0x002fe20000000000 */
[----:B------:R-:W-:Y:S01]  /*06f0*/  UMOV UR4, 0x80 ;  /* 0x0000008000047882 */ /* 0x000fe20000000000 */
[----:B------:R-:W-:-:S04]  /*0700*/  UIADD3 UR10, UPT, UPT, -UR5, 0x100000, URZ ;  /* 0x00100000050a7890 */ /* 0x000fc8000fffe1ff */
[----:B------:R-:W-:Y:S02]  /*0710*/  USHF.L.U32 UR11, UR10, 0xb, URZ ;  /* 0x0000000b0a0b7899 */ /* 0x000fe400080006ff */
[----:B------:R-:W-:Y:S02]  /*0720*/  USHF.L.U32 UR10, UR10, 0x1, URZ ;  /* 0x000000010a0a7899 */ /* 0x000fe400080006ff */
[----:B------:R-:W-:-:S04]  /*0730*/  UIADD3 UR4, UPT, UPT, -UR4, 0x100000, URZ ;  /* 0x0010000004047890 */ /* 0x000fc8000fffe1ff */
[----:B------:R-:W-:Y:S02]  /*0740*/  USHF.L.U32 UR5, UR4, 0xb, URZ ;  /* 0x0000000b04057899 */ /* 0x000fe400080006ff */
[----:B------:R-:W-:Y:S01]  /*0750*/  USHF.L.U32 UR4, UR4, 0x1, URZ ;  /* 0x0000000104047899 */ /* 0x000fe200080006ff */
[----:B------:R-:W-:Y:S01]  /*0760*/  ELECT P0, URZ, PT ;  /* 0x0000000000ff782f */ /* 0x000fe20003800000 */
[----:B--2---:R-:W-:Y:S01]  /*0770*/  ULEA UR7, UR7, UR9, 0x18 ;  /* 0x0000000907077291 */ /* 0x004fe2000f8ec0ff */
[----:B------:R-:W1:Y:S11]  /*0780*/  FENCE.VIEW.ASYNC.S ;  /* 0x00000000000073c6 */ /* 0x000e760000000000 */
[----:B-1----:R2:W1:Y:S01]  /*0790*/  SYNCS.EXCH.64 URZ, [UR7+0x60], UR10 ;  /* 0x0000600a07ff75b2 */ /* 0x0024620008000100 */
[----:B------:R2:W1:Y:S01]  /*07a0*/  SYNCS.EXCH.64 URZ, [UR7+0x70], UR4 ;  /* 0x0000700407ff75b2 */ /* 0x0004620008000100 */
[----:B------:R2:W1:Y:S01]  /*07b0*/  SYNCS.EXCH.64 URZ, [UR7+0x68], UR10 ;  /* 0x0000680a07ff75b2 */ /* 0x0004620008000100 */
[----:B------:R2:W1:Y:S02]  /*07c0*/  SYNCS.EXCH.64 URZ, [UR7+0x78], UR4 ;  /* 0x0000780407ff75b2 */ /* 0x0004640008000100 */
[----:B--2---:R-:W-:Y:S01]  /*07d0*/  NOP ;  /* 0x0000000000007918 */ /* 0x004fe20000000000 */
.L_x_10:
[----:B------:R-:W2:Y:S01]  /*07e0*/  SHFL.IDX PT, R2, R173, RZ, 0x1f ;  /* 0x00001fffad027589 */ /* 0x000ea200000e0000 */
[----:B------:R-:W-:Y:S01]  /*07f0*/  NOP ;  /* 0x0000000000007918 */ /* 0x000fe20000000000 */
[----:B--2---:R-:W-:-:S13]  /*0800*/  ISETP.NE.AND P0, PT, R2, 0x3, PT ;  /* 0x000000030200780c */ /* 0x004fda0003f05270 */
[----:B------:R-:W-:Y:S05]  /*0810*/  @P0 BRA `(.L_x_11) ;  /* 0x0000000000300947 */ /* 0x000fea0003800000 */
[----:B-1----:R-:W1:Y:S01]  /*0820*/  S2UR UR5, SR_CgaCtaId ;  /* 0x00000000000579c3 */ /* 0x002e620000008800 */
        /* <DEDUP_REMOVED lines=8> */
[----:B-1----:R2:W1:Y:S01]  /*08b0*/  SYNCS.EXCH.64 URZ, [UR5+0x80], UR10 ;  /* 0x0000800a05ff75b2 */ /* 0x0024620008000100 */
[----:B------:R2:W1:Y:S02]  /*08c0*/  SYNCS.EXCH.64 URZ, [UR5+0x88], UR10 ;  /* 0x0000880a05ff75b2 */ /* 0x0004640008000100 */
[----:B--2---:R-:W-:Y:S01]  /*08d0*/  NOP ;  /* 0x0000000000007918 */ /* 0x004fe20000000000 */
.L_x_11:
[----:B------:R-:W2:Y:S01]  /*08e0*/  SHFL.IDX PT, R2, R173, RZ, 0x1f ;  /* 0x00001fffad027589 */ /* 0x000ea200000e0000 */
[----:B------:R-:W-:Y:S01]  /*08f0*/  NOP ;  /* 0x0000000000007918 */ /* 0x000fe20000000000 */
[----:B--2---:R-:W-:-:S13]  /*0900*/  ISETP.NE.AND P0, PT, R2, 0x4, PT ;  /* 0x000000040200780c */ /* 0x004fda0003f05270 */
[----:B------:R-:W-:Y:S05]  /*0910*/  @P0 BRA `(.L_x_12) ;  /* 0x00000000004c0947 */ /* 0x000fea0003800000 */
[----:B-1----:R-:W1:Y:S01]  /*0920*/  S2UR UR5, SR_CgaCtaId ;  /* 0x00000000000579c3 */ /* 0x002e620000008800 */
[----:B------:R-:W-:Y:S01]  /*0930*/  UMOV UR9, 0x100 ;  /* 0x0000010000097882 */ /* 0x000fe20000000000 */
[----:B------:R-:W-:Y:S01]  /*0940*/  UMOV UR7, 0x400 ;  /* 0x0000040000077882 */ /* 0x000fe20000000000 */
[----:B------:R-:W-:Y:S01]  /*0950*/  USEL UR9, UR9, 0xe0, UP2 ;  /* 0x000000e009097887 */ /* 0x000fe20009000000 */
[----:B------:R-:W-:Y:S01]  /*0960*/  UMOV UR4, 0x1 ;  /* 0x0000000100047882 */ /* 0x000fe20000000000 */
[----:B------:R-:W-:Y:S01]  /*0970*/  ELECT P0, URZ, PT ;  /* 0x0000000000ff782f */ /* 0x000fe20003800000 */
[----:B------:R-:W-:-:S04]  /*0980*/  UIADD3 UR10, UPT, UPT, -UR4, 0x100000, URZ ;  /* 0x00100000040a7890 */ /* 0x000fc8000fffe1ff */
[----:B------:R-:W-:Y:S02]  /*0990*/  USHF.L.U32 UR11, UR10, 0xb, URZ ;  /* 0x0000000b0a0b7899 */ /* 0x000fe400080006ff */
[----:B------:R-:W-:Y:S02]  /*09a0*/  USHF.L.U32 UR10, UR10, 0x1, URZ ;  /* 0x000000010a0a7899 */ /* 0x000fe400080006ff */
[----:B------:R-:W-:-:S04]  /*09b0*/  UIADD3 UR12, UPT, UPT, -UR9, 0x100000, URZ ;  /* 0x00100000090c7890 */ /* 0x000fc8000fffe1ff */
[----:B------:R-:W-:Y:S02]  /*09c0*/  USHF.L.U32 UR13, UR12, 0xb, URZ ;  /* 0x0000000b0c0d7899 */ /* 0x000fe400080006ff */
[----:B------:R-:W-:Y:S02]  /*09d0*/  USHF.L.U32 UR12, UR12, 0x1, URZ ;  /* 0x000000010c0c7899 */ /* 0x000fe400080006ff */
[----:B-1----:R-:W-:Y:S01]  /*09e0*/  ULEA UR5, UR5, UR7, 0x18 ;  /* 0x0000000705057291 */ /* 0x002fe2000f8ec0ff */
[----:B------:R-:W1:Y:S11]  /*09f0*/  FENCE.VIEW.ASYNC.S ;  /* 0x00000000000073c6 */ /* 0x000e760000000000 */
[----:B-1----:R2:W1:Y:S01]  /*0a00*/  SYNCS.EXCH.64 URZ, [UR5+0x90], UR10 ;  /* 0x0000900a05ff75b2 */ /* 0x0024620008000100 */
[----:B------:R2:W1:Y:S01]  /*0a10*/  SYNCS.EXCH.64 URZ, [UR5+0xa0], UR12 ;  /* 0x0000a00c05ff75b2 */ /* 0x0004620008000100 */
[----:B------:R2:W1:Y:S01]  /*0a20*/  SYNCS.EXCH.64 URZ, [UR5+0x98], UR10 ;  /* 0x0000980a05ff75b2 */ /* 0x0004620008000100 */
[----:B------:R2:W1:Y:S02]  /*0a30*/  SYNCS.EXCH.64 URZ, [UR5+0xa8], UR12 ;  /* 0x0000a80c05ff75b2 */ /* 0x0004640008000100 */
[----:B--2---:R-:W-:Y:S01]  /*0a40*/  NOP ;  /* 0x0000000000007918 */ /* 0x004fe20000000000 */
.L_x_12:
        /* <DEDUP_REMOVED lines=20> */
[----:B------:R2:W1:Y:S01]  /*0b90*/  SYNCS.EXCH.64 URZ, [UR7+0xd8], UR4 ;  /* 0x0000d80407ff75b2 */ /* 0x0004620008000100 */
[----:B------:R2:W1:Y:S01]  /*0ba0*/  SYNCS.EXCH.64 URZ, [UR7+0xc0], UR10 ;  /* 0x0000c00a07ff75b2 */ /* 0x0004620008000100 */
[----:B------:R2:W1:Y:S01]  /*0bb0*/  SYNCS.EXCH.64 URZ, [UR7+0xe0], UR4 ;  /* 0x0000e00407ff75b2 */ /* 0x0004620008000100 */
[----:B------:R2:W1:Y:S01]  /*0bc0*/  SYNCS.EXCH.64 URZ, [UR7+0xc8], UR10 ;  /* 0x0000c80a07ff75b2 */ /* 0x0004620008000100 */
[----:B------:R2:W1:Y:S02]  /*0bd0*/  SYNCS.EXCH.64 URZ, [UR7+0xe8], UR4 ;  /* 0x0000e80407ff75b2 */ /* 0x0004640008000100 */
[----:B--2---:R-:W-:Y:S01]  /*0be0*/  NOP ;  /* 0x0000000000007918 */ /* 0x004fe20000000000 */
.L_x_13:
        /* <DEDUP_REMOVED lines=18> */
.L_x_14:
[----:B-1----:R-:W1:Y:S01]  /*0d10*/  S2UR UR5, SR_CTAID.X ;  /* 0x00000000000579c3 */ /* 0x002e620000002500 */
[----:B------:R-:W-:-:S05]  /*0d20*/  CS2R.32 R170, SR_CgaSize ;  /* 0x0000000000aa7805 */ /* 0x000fca0000008a00 */
[----:B------:R-:W-:-:S05]  /*0d30*/  IMAD R170, R170, -0xa0, RZ ;  /* 0xffffff60aaaa7824 */ /* 0x000fca00078e02ff */
[----:B------:R-:W-:-:S14]  /*0d40*/  R2UR UR9, R170 ;  /* 0x00000000aa0972ca */ /* 0x000fdc00000e0000 */
[----:B------:R-:W2:Y:S01]  /*0d50*/  LDCU UR9, c[0x0][UR9+0x2b0] ;  /* 0x00005600090977ac */ /* 0x000ea20008000800 */
[----:B------:R-:W-:Y:S01]  /*0d60*/  NOP ;  /* 0x0000000000007918 */ /* 0x000fe20000000000 */
[----:B------:R-:W-:-:S05]  /*0d70*/  CS2R.32 R170, SR_CgaSize ;  /* 0x0000000000aa7805 */ /* 0x000fca0000008a00 */
[----:B------:R-:W-:-:S05]  /*0d80*/  IMAD R170, R170, -0xa0, RZ ;  /* 0xffffff60aaaa7824 */ /* 0x000fca00078e02ff */
[----:B------:R-:W-:-:S14]  /*0d90*/  R2UR UR7, R170 ;  /* 0x00000000aa0772ca */ /* 0x000fdc00000e0000 */
[----:B------:R-:W3:Y:S01]  /*0da0*/  LDCU UR7, c[0x0][UR7+0x2b4] ;  /* 0x00005680070777ac */ /* 0x000ee20008000800 */
[----:B------:R-:W4:Y:S08]  /*0db0*/  S2UR UR4, SR_CTAID.Y ;  /* 0x00000000000479c3 */ /* 0x000f300000002600 */
[----:B------:R-:W3:Y:S01]  /*0dc0*/  LDC R9, c[0x0][0xb24] ;  /* 0x0002c900ff097b82 */ /* 0x000ee20000000800 */
[----:B-1----:R-:W-:-:S02]  /*0dd0*/  I2FP.F32.U32 R5, UR5 ;  /* 0x0000000500057c45 */ /* 0x002fc40008201000 */
[----:B------:R-:W-:-:S05]  /*0de0*/  CS2R.32 R3, SR_CgaSize ;  /* 0x0000000000037805 */ /* 0x000fca0000008a00 */
[----:B------:R-:W-:-:S06]  /*0df0*/  IMAD R3, R3, -0xa0, RZ ;  /* 0xffffff6003037824 */ /* 0x000fcc00078e02ff */
[----:B------:R-:W1:Y:S01]  /*0e00*/  LDC R3, c[0x0][R3+0x2a0] ;  /* 0x0000a80003037b82 */ /* 0x000e620000000800 */
[----:B------:R-:W-:Y:S01]  /*0e10*/  MOV R21, UR5 ;  /* 0x0000000500157c02 */ /* 0x000fe20008000f00 */
[----:B--2---:R-:W-:Y:S01]  /*0e20*/  FMUL R5, R5, UR9 ;  /* 0x0000000905057c20 */ /* 0x004fe20008400000 */
[----:B----4-:R-:W-:Y:S02]  /*0e30*/  I2FP.F32.U32 R4, UR4 ;  /* 0x0000000400047c45 */ /* 0x010fe40008201000 */
[----:B------:R-:W-:-:S05]  /*0e40*/  CS2R.32 R2, SR_CgaSize ;  /* 0x0000000000027805 */ /* 0x000fca0000008a00 */
[----:B------:R-:W-:-:S06]  /*0e50*/  IMAD R2, R2, -0xa0, RZ ;  /* 0xffffff6002027824 */ /* 0x000fcc00078e02ff */
[----:B------:R-:W2:Y:S01]  /*0e60*/  LDC R2, c[0x0][R2+0x2a4] ;  /* 0x0000a90002027b82 */ /* 0x000ea20000000800 */
[----:B------:R-:W4:Y:S01]  /*0e70*/  F2I.U32.TRUNC.NTZ R170, R5 ;  /* 0x0000000500aa7305 */ /* 0x000f22000020f000 */
[----:B------:R-:W-:Y:S01]  /*0e80*/  MOV R20, UR4 ;  /* 0x0000000400147c02 */ /* 0x000fe20008000f00 */
[----:B---3--:R-:W-:-:S05]  /*0e90*/  FMUL R4, R4, UR7 ;  /* 0x0000000704047c20 */ /* 0x008fca0008400000 */
[----:B------:R-:W-:Y:S01]  /*0ea0*/  BAR.SYNC.DEFER_BLOCKING 0x0 ;  /* 0x0000000000007b1d */ /* 0x000fe20000010000 */
[----:B------:R-:W-:-:S05]  /*0eb0*/  ISETP.GE.AND P0, PT, R9, 0x1, PT ;  /* 0x000000010900780c */ /* 0x000fca0003f06270 */
[----:B------:R-:W3:Y:S02]  /*0ec0*/  F2I.U32.TRUNC.NTZ R147, R4 ;  /* 0x0000000400937305 */ /* 0x000ee4000020f000 */
[----:B------:R-:W2:Y:S01]  /*0ed0*/  S2UR UR36, SR_CTAID.Z ;  /* 0x00000000002479c3 */ /* 0x000ea20000002700 */
[----:B----4-:R-:W-:-:S05]  /*0ee0*/  IADD3 R170, PT, PT, -R170, RZ, RZ ;  /* 0x000000ffaaaa7210 */ /* 0x010fca0007ffe1ff */
[----:B-1----:R-:W-:Y:S01]  /*0ef0*/  IMAD R170, R3, R170, UR5 ;  /* 0x0000000503aa7e24 */ /* 0x002fe2000f8e02aa */
[----:B---3--:R-:W-:-:S05]  /*0f00*/  IADD3 R147, PT, PT, -R147, RZ, RZ ;  /* 0x000000ff93937210 */ /* 0x008fca0007ffe1ff */
[----:B--2---:R-:W-:Y:S01]  /*0f10*/  IMAD R147, R2, R147, UR4 ;  /* 0x0000000402937e24 */ /* 0x004fe2000f8e0293 */
[----:B------:R-:W-:Y:S06]  /*0f20*/  @!P0 BRA `(.L_x_15) ;  /* 0x0000000000b88947 */ /* 0x000fec0003800000 */
[----:B------:R-:W1:Y:S01]  /*0f30*/  LDC.64 R4, c[0x0][0xb18] ;  /* 0x0002c600ff047b82 */ /* 0x000e620000000a00 */
[----:B------:R-:W-:-:S07]  /*0f40*/  ISETP.NE.AND P0, PT, R9, 0x1, PT ;  /* 0x000000010900780c */ /* 0x000fce0003f05270 */
[----:B------:R-:W2:Y:S08]  /*0f50*/  LDC R10, c[0x0][0xb0c] ;  /* 0x0002c300ff0a7b82 */ /* 0x000eb00000000800 */
[----:B------:R-:W3:Y:S08]  /*0f60*/  LDC R11, c[0x0][0x370] ;  /* 0x0000dc00ff0b7b82 */ /* 0x000ef00000000800 */
[----:B------:R-:W4:Y:S01]  /*0f70*/  LDC R12, c[0x0][0x374] ;  /* 0x0000dd00ff0c7b82 */ /* 0x000f220000000800 */
[----:B-1----:R-:W-:-:S07]  /*0f80*/  ISETP.NE.AND P1, PT, R4, 0x1, PT ;  /* 0x000000010400780c */ /* 0x002fce0003f25270 */
[----:B------:R-:W3:Y:S01]  /*0f90*/  LDC.64 R6, c[0x0][0xb10] ;  /* 0x0002c400ff067b82 */ /* 0x000ee20000000a00 */
[----:B--2---:R-:W-:-:S07]  /*0fa0*/  ISETP.NE.AND P2, PT, R10, 0x1, PT ;  /* 0x000000010a00780c */ /* 0x004fce0003f45270 */
[----:B------:R-:W1:Y:S08]  /*0fb0*/  LDC R8, c[0x0][0xb20] ;  /* 0x0002c800ff087b82 */ /* 0x000e700000000800 */
[----:B------:R-:W2:Y:S01]  /*0fc0*/  LDC.64 R2, c[0x0][0xb28] ;  /* 0x0002ca00ff027b82 */ /* 0x000ea20000000a00 */
[----:B----4-:R-:W-:-:S04]  /*0fd0*/  IMAD.HI.U32 R13, R12, R5, RZ ;  /* 0x000000050c0d7227 */ /* 0x010fc800078e00ff */
[----:B------:R-:W-:-:S04]  /*0fe0*/  IMAD.HI.U32 R5, R20, R5, RZ ;  /* 0x0000000514057227 */ /* 0x000fc800078e00ff */
[----:B---3--:R-:W-:-:S04]  /*0ff0*/  IMAD.HI.U32 R14, R11, R6, RZ ;  /* 0x000000060b0e7227 */ /* 0x008fc800078e00ff */
[C---:B------:R-:W-:Y:S01]  /*1000*/  IMAD.HI.U32 R16, R21.reuse, R6, RZ ;  /* 0x0000000615107227 */ /* 0x040fe200078e00ff */
[-C--:B------:R-:W-:Y:S02]  /*1010*/  @P2 SHF.R.U32.HI R11, RZ, R7.reuse, R14 ;  /* 0x00000007ff0b2219 */ /* 0x080fe4000001160e */
[-C--:B-1----:R-:W-:Y:S02]  /*1020*/  @P1 SHF.R.U32.HI R12, RZ, R8.reuse, R13 ;  /* 0x00000008ff0c1219 */ /* 0x082fe4000001160d */
[----:B------:R-:W-:Y:S02]  /*1030*/  SHF.R.U32.HI R5, RZ, R8, R5 ;  /* 0x00000008ff057219 */ /* 0x000fe40000011605 */
[----:B------:R-:W-:Y:S02]  /*1040*/  SHF.R.U32.HI R16, RZ, R7, R16 ;  /* 0x00000007ff107219 */ /* 0x000fe40000011610 */
[----:B------:R-:W-:Y:S01]  /*1050*/  SEL R5, R20, R5, !P1 ;  /* 0x0000000514057207 */ /* 0x000fe20004800000 */
[----:B--2---:R-:W-:Y:S01]  /*1060*/  IMAD.HI.U32 R14, R12, R2, RZ ;  /* 0x000000020c0e7227 */ /* 0x004fe200078e00ff */
[----:B------:R-:W-:-:S02]  /*1070*/  SEL R7, R21, R16, !P2 ;  /* 0x0000001015077207 */ /* 0x000fc40005000000 */
[----:B------:R-:W-:Y:S01]  /*1080*/  IADD3 R13, PT, PT, -R5, RZ, RZ ;  /* 0x000000ff050d7210 */ /* 0x000fe20007ffe1ff */
[----:B------:R-:W-:Y:S01]  /*1090*/  IMAD.HI.U32 R6, R11, R2, RZ ;  /* 0x000000020b067227 */ /* 0x000fe200078e00ff */
[----:B------:R-:W-:-:S03]  /*10a0*/  @P0 SHF.R.U32.HI R12, RZ, R3, R14 ;  /* 0x00000003ff0c0219 */ /* 0x000fc6000001160e */
[----:B------:R-:W-:Y:S01]  /*10b0*/  IMAD R13, R4, R13, R20 ;  /* 0x0000000d040d7224 */ /* 0x000fe200078e0214 */
[----:B------:R-:W-:Y:S01]  /*10c0*/  @P0 SHF.R.U32.HI R11, RZ, R3, R6 ;  /* 0x00000003ff0b0219 */ /* 0x000fe20000011606 */
[----:B------:R-:W-:-:S04]  /*10d0*/  IMAD R12, R12, R9, RZ ;  /* 0x000000090c0c7224 */ /* 0x000fc800078e02ff */
[----:B------:R-:W-:Y:S01]  /*10e0*/  IMAD R6, R11, R9, RZ ;  /* 0x000000090b067224 */ /* 0x000fe200078e02ff */
[----:B------:R-:W-:-:S04]  /*10f0*/  ISETP.GE.AND P1, PT, R5, R12, PT ;  /* 0x0000000c0500720c */ /* 0x000fc80003f26270 */
[----:B------:R-:W-:Y:S01]  /*1100*/  ISETP.GE.OR P1, PT, R7, R6, P1 ;  /* 0x000000060700720c */ /* 0x000fe20000f26670 */
[----:B------:R-:W-:-:S05]  /*1110*/  IMAD.HI.U32 R6, R5, R2, RZ ;  /* 0x0000000205067227 */ /* 0x000fca00078e00ff */
[----:B------:R-:W-:-:S04]  /*1120*/  SHF.R.U32.HI R6, RZ, R3, R6 ;  /* 0x00000003ff067219 */ /* 0x000fc80000011606 */
[----:B------:R-:W-:-:S03]  /*1130*/  SEL R6, R5, R6, !P0 ;  /* 0x0000000605067207 */ /* 0x000fc60004000000 */
[----:B------:R-:W-:Y:S01]  /*1140*/  @!P1 IMAD.HI.U32 R8, R7, R2, RZ ;  /* 0x0000000207089227 */ /* 0x000fe200078e00ff */
[----:B------:R-:W-:-:S04]  /*1150*/  IADD3 R2, PT, PT, -R6, RZ, RZ ;  /* 0x000000ff06027210 */ /* 0x000fc80007ffe1ff */
[----:B------:R-:W-:Y:S01]  /*1160*/  @!P1 SHF.R.U32.HI R8, RZ, R3, R8 ;  /* 0x00000003ff089219 */ /* 0x000fe20000011608 */
[----:B------:R-:W-:-:S03]  /*1170*/  IMAD R2, R9, R2, R5 ;  /* 0x0000000209027224 */ /* 0x000fc600078e0205 */
[----:B------:R-:W-:-:S05]  /*1180*/  @!P1 SEL R3, R7, R8, !P0 ;  /* 0x0000000807039207 */ /* 0x000fca0004000000 */
[--C-:B------:R-:W-:Y:S02]  /*1190*/  @!P1 IMAD.IADD R6, R6, 0x1, -R3.reuse ;  /* 0x0000000106069824 */ /* 0x100fe400078e0a03 */
[----:B------:R-:W-:Y:S01]  /*11a0*/  @!P1 IMAD R3, R2, R11, R3 ;  /* 0x0000000b02039224 */ /* 0x000fe200078e0203 */
[----:B------:R-:W-:Y:S01]  /*11b0*/  IADD3 R2, PT, PT, -R7, RZ, RZ ;  /* 0x000000ff07027210 */ /* 0x000fe20007ffe1ff */
[----:B------:R-:W-:Y:S02]  /*11c0*/  @!P1 IMAD R5, R6, R9, R7 ;  /* 0x0000000906059224 */ /* 0x000fe400078e0207 */
[----:B------:R-:W-:Y:S02]  /*11d0*/  @!P1 IMAD.MOV.U32 R7, RZ, RZ, R3 ;  /* 0x000000ffff079224 */ /* 0x000fe400078e0003 */
[----:B------:R-:W-:Y:S02]  /*11e0*/  IMAD R2, R10, R2, R21 ;  /* 0x000000020a027224 */ /* 0x000fe400078e0215 */
[----:B------:R-:W-:-:S02]  /*11f0*/  IMAD R20, R5, R4, R13 ;  /* 0x0000000405147224 */ /* 0x000fc400078e020d */
[----:B------:R-:W-:Y:S02]  /*1200*/  IMAD R21, R7, R10, R2 ;  /* 0x0000000a07157224 */ /* 0x000fe400078e0202 */
.L_x_15:
[----:B------:R-:W1:Y:S01]  /*1210*/  LDCU UR4, c[0x0][0xb30] ;  /* 0x00016600ff0477ac */ /* 0x000e620008000800 */
[----:B------:R-:W2:Y:S08]  /*1220*/  S2UR UR37, SR_CgaCtaId ;  /* 0x00000000002579c3 */ /* 0x000eb00000008800 */
[----:B------:R-:W3:Y:S01]  /*1230*/  LDC R72, c[0x0][0xb24] ;  /* 0x0002c900ff487b82 */ /* 0x000ee20000000800 */
[----:B-1----:R-:W-:-:S09]  /*1240*/  UISETP.NE.AND UP1, UPT, UR4, 0x1, UPT ;  /* 0x000000010400788c */ /* 0x002fd2000bf25270 */
[----:B--2---:R-:W-:Y:S05]  /*1250*/  BRA.U UP1, `(.L_x_16) ;  /* 0x0000000101407547 */ /* 0x004fea000b800000 */
[----:B------:R-:W1:Y:S08]  /*1260*/  LDC.64 R4, c[0x0][0xb10] ;  /* 0x0002c400ff047b82 */ /* 0x000e700000000a00 */
[----:B------:R-:W2:Y:S08]  /*1270*/  LDC.64 R2, c[0x0][0xb18] ;  /* 0x0002c600ff027b82 */ /* 0x000eb00000000a00 */
[----:B------:R-:W4:Y:S08]  /*1280*/  LDC R6, c[0x0][0xb20] ;  /* 0x0002c800ff067b82 */ /* 0x000f300000000800 */
[----:B------:R-:W3:Y:S01]  /*1290*/  LDC R8, c[0x0][0xb0c] ;  /* 0x0002c300ff087b82 */ /* 0x000ee20000000800 */
[----:B-1----:R-:W-:-:S05]  /*12a0*/  IMAD.HI.U32 R4, R21, R4, RZ ;  /* 0x0000000415047227 */ /* 0x002fca00078e00ff */
[----:B------:R-:W-:Y:S01]  /*12b0*/  SHF.R.U32.HI R4, RZ, R5, R4 ;  /* 0x00000005ff047219 */ /* 0x000fe20000011604 */
[----:B--2---:R-:W-:Y:S01]  /*12c0*/  IMAD.HI.U32 R3, R20, R3, RZ ;  /* 0x0000000314037227 */ /* 0x004fe200078e00ff */
[----:B------:R-:W-:-:S04]  /*12d0*/  ISETP.NE.AND P0, PT, R2, 0x1, PT ;  /* 0x000000010200780c */ /* 0x000fc80003f05270 */
[----:B----4-:R-:W-:-:S04]  /*12e0*/  SHF.R.U32.HI R3, RZ, R6, R3 ;  /* 0x00000006ff037219 */ /* 0x010fc80000011603 */
[----:B------:R-:W-:Y:S02]  /*12f0*/  SEL R3, R20, R3, !P0 ;  /* 0x0000000314037207 */ /* 0x000fe40004000000 */
[----:B---3--:R-:W-:-:S04]  /*1300*/  ISETP.NE.AND P1, PT, R8, 0x1, PT ;  /* 0x000000010800780c */ /* 0x008fc80003f25270 */
[----:B------:R-:W-:-:S05]  /*1310*/  SEL R4, R21, R4, !P1 ;  /* 0x0000000415047207 */ /* 0x000fca0004800000 */
[----:B------:R-:W-:Y:S02]  /*1320*/  IMAD.IADD R5, R3, 0x1, -R4 ;  /* 0x0000000103057824 */ /* 0x000fe400078e0a04 */
[----:B------:R-:W-:Y:S02]  /*1330*/  IMAD.IADD R3, R4, 0x1, -R3 ;  /* 0x0000000104037824 */ /* 0x000fe400078e0a03 */
[----:B------:R-:W-:Y:S02]  /*1340*/  IMAD R21, R5, R8, R21 ;  /* 0x0000000805157224 */ /* 0x000fe400078e0215 */
[----:B------:R-:W-:-:S07]  /*1350*/  IMAD R20, R3, R2, R20 ;  /* 0x0000000203147224 */ /* 0x000fce00078e0214 */
.L_x_16:
[----:B------:R-:W-:Y:S01]  /*1360*/  BAR.SYNC.DEFER_BLOCKING 0x0 ;  /* 0x0000000000007b1d */ /* 0x000fe20000010000 */
[----:B------:R-:W-:Y:S01]  /*1370*/  UISETP.NE.AND UP1, UPT, UR8, 0x2, UPT ;  /* 0x000000020800788c */ /* 0x000fe2000bf25270 */
[----:B------:R-:W-:Y:S02]  /*1380*/  ISETP.NE.OR P5, PT, R0, 0x2, !P5 ;  /* 0x000000020000780c */ /* 0x000fe40006fa5670 */
[----:B------:R-:W-:-:S06]  /*1390*/  LOP3.LUT R2, R189, 0x1f, RZ, 0xc0, !PT ;  /* 0x0000001fbd027812 */ /* 0x000fcc00078ec0ff */
[----:B------:R-:W-:Y:S05]  /*13a0*/  BRA.U UP1, `(.L_x_17) ;  /* 0x00000011019c7547 */ /* 0x000fea000b800000 */
[----:B------:R-:W1:Y:S01]  /*13b0*/  LDCU UR13, c[0x0][0x38c] ;  /* 0x00007180ff0d77ac */ /* 0x000e620008000800 */
[----:B------:R-:W2:Y:S01]  /*13c0*/  LDC R9, c[0x0][0x370] ;  /* 0x0000dc00ff097b82 */ /* 0x000ea20000000800 */
[----:B------:R-:W-:Y:S01]  /*13d0*/  PLOP3.LUT P1, PT, PT, PT, UP2, 0x80, 0x8 ;  /* 0x000000000008781c */ /* 0x000fe20003f2f028 */
[----:B------:R-:W-:Y:S01]  /*13e0*/  IMAD.MOV.U32 R15, RZ, RZ, 0x1 ;  /* 0x00000001ff0f7424 */ /* 0x000fe200078e00ff */
[----:B------:R-:W-:Y:S01]  /*13f0*/  ISETP.EQ.OR P4, PT, R2, RZ, P5 ;  /* 0x000000ff0200720c */ /* 0x000fe20002f82670 */
[----:B------:R-:W-:Y:S01]  /*1400*/  IMAD.MOV.U32 R14, RZ, RZ, RZ ;  /* 0x000000ffff0e7224 */ /* 0x000fe200078e00ff */
[----:B------:R-:W-:Y:S02]  /*1410*/  PLOP3.LUT P1, PT, P1, PT, PT, 0x8, 0x80 ;  /* 0x000000000080781c */ /* 0x000fe40000f2e170 */
[----:B------:R-:W-:Y:S01]  /*1420*/  CS2R R12, SRZ ;  /* 0x00000000000c7805 */ /* 0x000fe2000001ff00 */
[----:B------:R-:W-:Y:S01]  /*1430*/  IMAD.MOV.U32 R10, RZ, RZ, 0x1 ;  /* 0x00000001ff0a7424 */ /* 0x000fe200078e00ff */
[----:B------:R-:W4:Y:S01]  /*1440*/  LDC R0, c[0x0][0x374] ;  /* 0x0000dd00ff007b82 */ /* 0x000f220000000800 */
[----:B------:R-:W2:Y:S01]  /*1450*/  LDCU.64 UR22, c[0x0][0x348] ;  /* 0x00006900ff1677ac */ /* 0x000ea20008000a00 */
[----:B------:R-:W-:Y:S01]  /*1460*/  UMOV UR6, URZ ;  /* 0x000000ff00067c82 */ /* 0x000fe20008000000 */
[----:B-1----:R-:W-:-:S04]  /*1470*/  UIADD3 UR5, UPT, UPT, UR13, 0x7f, URZ ;  /* 0x0000007f0d057890 */ /* 0x002fc8000fffe0ff */
[----:B------:R-:W-:-:S04]  /*1480*/  USHF.R.S32.HI UR4, URZ, 0x1f, UR5 ;  /* 0x0000001fff047899 */ /* 0x000fc80008011405 */
[----:B------:R-:W-:-:S04]  /*1490*/  ULEA.HI UR4, UR4, UR5, URZ, 0x7 ;  /* 0x0000000504047291 */ /* 0x000fc8000f8f38ff */
[----:B------:R-:W-:Y:S02]  /*14a0*/  USHF.R.S32.HI UR15, URZ, 0x7, UR4 ;  /* 0x00000007ff0f7899 */ /* 0x000fe40008011404 */
[----:B------:R-:W-:Y:S02]  /*14b0*/  UIADD3 UR4, UPT, UPT, UR13, -0x1, URZ ;  /* 0xffffffff0d047890 */ /* 0x000fe4000fffe0ff */
[----:B------:R-:W-:Y:S02]  /*14c0*/  UISETP.LT.U32.AND UP0, UPT, UR15, 0x6, UPT ;  /* 0x000000060f00788c */ /* 0x000fe4000bf01070 */
[----:B------:R-:W-:Y:S02]  /*14d0*/  UISETP.GE.U32.AND UP1, UPT, UR4, -0xff, UPT ;  /* 0xffffff010400788c */ /* 0x000fe4000bf26070 */
[----:B------:R-:W-:Y:S02]  /*14e0*/  USEL UR14, UR15, 0x6, UP0 ;  /* 0x000000060f0e7887 */ /* 0x000fe40008000000 */
[----:B------:R-:W-:-:S02]  /*14f0*/  UIADD3 UR13, UPT, UPT, UR13, 0xfe, URZ ;  /* 0x000000fe0d0d7890 */ /* 0x000fc4000fffe0ff */
[----:B------:R-:W-:Y:S02]  /*1500*/  UIADD3 UR5, UPT, UPT, UR14, -0x1, URZ ;  /* 0xffffffff0e057890 */ /* 0x000fe4000fffe0ff */
[----:B------:R-:W-:-:S03]  /*1510*/  UIADD3 UR7, UPT, UPT, UR15, -UR14, URZ ;  /* 0x8000000e0f077290 */ /* 0x000fc6000fffe0ff */
[----:B------:R-:W-:-:S04]  /*1520*/  @UP1 UIADD3 UR5, UPT, UPT, UR14, URZ, URZ ;  /* 0x000000ff0e051290 */ /* 0x000fc8000fffe0ff */
[----:B--2---:R-:W-:-:S12]  /*1530*/  UIADD3 UR5, UPT, UPT, UR5, 0x1, URZ ;  /* 0x0000000105057890 */ /* 0x004fd8000fffe0ff */
.L_x_35:
[----:B------:R-:W-:Y:S01]  /*1540*/  UISETP.NE.AND UP0, UPT, UR37, URZ, UPT ;  /* 0x000000ff2500728c */ /* 0x000fe2000bf05270 */
[----:B------:R-:W1:Y:S08]  /*1550*/  S2UR UR37, SR_CgaCtaId ;  /* 0x00000000002579c3 */ /* 0x000e700000008800 */
[----:B------:R-:W-:Y:S05]  /*1560*/  BRA.U UP0, `(.L_x_18) ;  /* 0x0000000100347547 */ /* 0x000fea000b800000 */
[----:B------:R-:W2:Y:S01]  /*1570*/  S2R R2, SR_CgaCtaId ;  /* 0x0000000000027919 */ /* 0x000ea20000008800 */
[----:B------:R-:W-:-:S04]  /*1580*/  MOV R3, 0x400 ;  /* 0x0000040000037802 */ /* 0x000fc80000000f00 */
[----:B--2---:R-:W-:Y:S02]  /*1590*/  LEA R3, R2, R3, 0x18 ;  /* 0x0000000302037211 */ /* 0x004fe400078ec0ff */
[----:B------:R-:W-:-:S03]  /*15a0*/  SHF.L.U32 R2, R10, 0x1f, RZ ;  /* 0x0000001f0a027819 */ /* 0x000fc600000006ff */
[----:B------:R-:W-:-:S04]  /*15b0*/  IMAD R3, R12, 0x8, R3 ;  /* 0x000000080c037824 */ /* 0x000fc800078e0203 */
[----:B------:R-:W2:Y:S02]  /*15c0*/  SYNCS.PHASECHK.TRANS64.TRYWAIT P0, [R3+URZ+0x100], R2 ;  /* 0x00010002030075a7 */ /* 0x000ea400080011ff */
[----:B--2---:R-:W-:Y:S05]  /*15d0*/  @!P0 BRA `(.L_x_19) ;  /* 0x0000006c005c8947 */ /* 0x004fea0003800000 */
.L_x_108:
[----:B------:R-:W-:Y:S01]  /*15e0*/  VIADD R12, R12, 0x1 ;  /* 0x000000010c0c7836 */ /* 0x000fe20000000000 */
[----:B------:R2:W-:Y:S04]  /*15f0*/  SYNCS.ARRIVE.TRANS64.A1T0 RZ, [R3+URZ+0xf0], RZ ;  /* 0x0000f0ff03ff79a7 */ /* 0x0005e800081000ff */
[----:B------:R-:W-:-:S04]  /*1600*/  ISETP.NE.AND P0, PT, R12, 0x2, PT ;  /* 0x000000020c00780c */ /* 0x000fc80003f05270 */
[----:B------:R-:W-:Y:S02]  /*1610*/  SEL R12, R12, RZ, P0 ;  /* 0x000000ff0c0c7207 */ /* 0x000fe40000000000 */
[----:B--2---:R-:W-:-:S04]  /*1620*/  SEL R3, RZ, 0x1, P0 ;  /* 0x00000001ff037807 */ /* 0x004fc80000000000 */
[----:B------:R-:W-:-:S07]  /*1630*/  LOP3.LUT R10, R10, R3, RZ, 0x3c, !PT ;  /* 0x000000030a0a7212 */ /* 0x000fce00078e3cff */
.L_x_18:
[----:B------:R-:W-:Y:S01]  /*1640*/  UMOV UR4, 0x400 ;  /* 0x0000040000047882 */ /* 0x000fe20000000000 */
[----:B------:R-:W-:Y:S01]  /*1650*/  SHF.L.U32 R2, R15, 0x1f, RZ ;  /* 0x0000001f0f027819 */ /* 0x000fe200000006ff */
[----:B-1----:R-:W-:Y:S01]  /*1660*/  ULEA UR4, UR37, UR4, 0x18 ;  /* 0x0000000425047291 */ /* 0x002fe2000f8ec0ff */
[----:B------:R-:W-:Y:S01]  /*1670*/  R2UR UR35, R21 ;  /* 0x00000000152372ca */ /* 0x000fe200000e0000 */
[----:B------:R-:W-:Y:S01]  /*1680*/  UISETP.GE.U32.AND UP0, UPT, UR13, 0xff, UPT ;  /* 0x000000ff0d00788c */ /* 0x000fe2000bf06070 */
[----:B------:R-:W-:Y:S01]  /*1690*/  R2UR UR11, R20 ;  /* 0x00000000140b72ca */ /* 0x000fe200000e0000 */
[----:B------:R-:W-:Y:S01]  /*16a0*/  ULEA UR8, UR6, UR4, 0x3 ;  /* 0x0000000406087291 */ /* 0x000fe2000f8e18ff */
[----:B------:R-:W-:-:S08]  /*16b0*/  UMOV UR24, URZ ;  /* 0x000000ff00187c82 */ /* 0x000fd00008000000 */
[----:B------:R1:W2:Y:S01]  /*16c0*/  SYNCS.PHASECHK.TRANS64.TRYWAIT P0, [UR8+0x30], R2 ;  /* 0x00003002ff0075a7 */ /* 0x0002a20008001108 */
[----:B------:R-:W-:Y:S02]  /*16d0*/  USHF.L.U32 UR35, UR35, 0x7, URZ ;  /* 0x0000000723237899 */ /* 0x000fe400080006ff */
[----:B------:R-:W-:Y:S01]  /*16e0*/  USHF.L.U32 UR11, UR11, 0x7, URZ ;  /* 0x000000070b0b7899 */ /* 0x000fe200080006ff */
[----:B------:R-:W-:Y:S11]  /*16f0*/  BRA.U !UP0, `(.L_x_20) ;  /* 0x0000000108a47547 */ /* 0x000ff6000b800000 */
[----:B------:R-:W-:Y:S01]  /*1700*/  UMOV UR16, URZ ;  /* 0x000000ff00107c82 */ /* 0x000fe20008000000 */
[----:B------:R-:W-:-:S05]  /*1710*/  UMOV UR17, UR6 ;  /* 0x0000000600117c82 */ /* 0x000fca0008000000 */
.L_x_25:
[----:B-1----:R-:W-:Y:S01]  /*1720*/  ULEA UR33, UR17, UR4, 0x3 ;  /* 0x0000000411217291 */ /* 0x002fe2000f8e18ff */
[----:B--2---:R-:W-:Y:S01]  /*1730*/  @!P5 MOV R3, 0x8000 ;  /* 0x000080000003d802 */ /* 0x004fe20000000f00 */
[----:B--2---:R-:W-:Y:S10]  /*1740*/  @P0 BRA `(.L_x_21) ;  /* 0x00000000000c0947 */ /* 0x004ff40003800000 */
[----:B------:R-:W-:-:S04]  /*1750*/  SHF.L.U32 R5, R15, 0x1f, RZ ;  /* 0x0000001f0f057819 */ /* 0x000fc800000006ff */
[----:B------:R-:W2:Y:S02]  /*1760*/  SYNCS.PHASECHK.TRANS64.TRYWAIT P0, [UR33+0x30], R5 ;  /* 0x00003005ff0075a7 */ /* 0x000ea40008001121 */
[----:B--2---:R-:W-:Y:S05]  /*1770*/  @!P0 BRA `(.L_x_22) ;  /* 0x0000006c00088947 */ /* 0x004fea0003800000 */
.L_x_21:
[----:B------:R2:W-:Y:S01]  /*1780*/  @!P5 SYNCS.ARRIVE.TRANS64 RZ, [UR33], R3 ;  /* 0x00000003ffffd9a7 */ /* 0x0005e20008000021 */
[----:B------:R-:W-:Y:S04]  /*1790*/  BSSY.RECONVERGENT B0, `(.L_x_23) ;  /* 0x0000003000007945 */ /* 0x000fe80003800200 */
[----:B------:R-:W-:Y:S05]  /*17a0*/  @P4 BRA `(.L_x_24) ;  /* 0x0000000000044947 */ /* 0x000fea0003800000 */
[----:B------:R-:W-:Y:S05]  /*17b0*/  BPT.TRAP 0x1 ;  /* 0x000000040000795c */ /* 0x000fea0000300000 */
.L_x_24:
[----:B------:R-:W-:Y:S05]  /*17c0*/  BSYNC.RECONVERGENT B0 ;  /* 0x0000000000007941 */ /* 0x000fea0003800200 */
.L_x_23:
[----:B------:R-:W-:Y:S02]  /*17d0*/  UIADD3 UR6, UPT, UPT, UR17, 0x1, URZ ;  /* 0x0000000111067890 */ /* 0x000fe4000fffe0ff */
[----:B------:R-:W-:Y:S02]  /*17e0*/  UIADD3 UR26, UP1, UPT, UR22, 0x80, URZ ;  /* 0x00000080161a7890 */ /* 0x000fe4000ff3e0ff */
[----:B------:R-:W-:Y:S02]  /*17f0*/  UISETP.NE.AND UP0, UPT, UR6, 0x6, UPT ;  /* 0x000000060600788c */ /* 0x000fe4000bf05270 */
[----:B------:R-:W-:Y:S02]  /*1800*/  USHF.L.U32 UR34, UR16, 0x7, URZ ;  /* 0x0000000710227899 */ /* 0x000fe400080006ff */
[----:B------:R-:W-:Y:S02]  /*1810*/  USEL UR9, URZ, 0x1, UP0 ;  /* 0x00000001ff097887 */ /* 0x000fe40008000000 */
[----:B------:R-:W-:-:S02]  /*1820*/  USEL UR6, UR6, URZ, UP0 ;  /* 0x000000ff06067287 */ /* 0x000fc40008000000 */
[----:B------:R-:W-:Y:S02]  /*1830*/  UIADD3 UR20, UP0, UPT, UR22, 0x180, URZ ;  /* 0x0000018016147890 */ /* 0x000fe4000ff1e0ff */
[----:B------:R-:W-:Y:S01]  /*1840*/  ULEA UR8, UR6, UR4, 0x3 ;  /* 0x0000000406087291 */ /* 0x000fe2000f8e18ff */
[----:B------:R-:W-:Y:S01]  /*1850*/  LOP3.LUT R15, R15, UR9, RZ, 0x3c, !PT ;  /* 0x000000090f0f7c12 */ /* 0x000fe2000f8e3cff */
[----:B------:R-:W-:Y:S02]  /*1860*/  UIADD3.X UR27, UPT, UPT, URZ, UR23, URZ, UP1, !UPT ;  /* 0x00000017ff1b7290 */ /* 0x000fe40008ffe4ff */
[----:B------:R-:W-:Y:S01]  /*1870*/  UIADD3.X UR21, UPT, UPT, URZ, UR23, URZ, UP0, !UPT ;  /* 0x00000017ff157290 */ /* 0x000fe200087fe4ff */
[----:B-1----:R-:W-:Y:S01]  /*1880*/  SHF.L.U32 R2, R15, 0x1f, RZ ;  /* 0x0000001f0f027819 */ /* 0x002fe200000006ff */
[----:B------:R-:W-:Y:S01]  /*1890*/  UMOV UR18, 0x0 ;  /* 0x0000000000127882 */ /* 0x000fe20000000000 */
[----:B------:R-:W-:Y:S01]  /*18a0*/  UMOV UR19, 0x10000000 ;  /* 0x1000000000137882 */ /* 0x000fe20000000000 */
[----:B------:R-:W-:Y:S01]  /*18b0*/  UMOV UR12, UR36 ;  /* 0x00000024000c7c82 */ /* 0x000fe20008000000 */
[----:B------:R1:W1:Y:S01]  /*18c0*/  SYNCS.PHASECHK.TRANS64.TRYWAIT P0, [UR8+0x30], R2 ;  /* 0x00003002ff0075a7 */ /* 0x0002620008001108 */
[----:B------:R-:W-:Y:S01]  /*18d0*/  ULEA UR8, UR17, UR4, 0xe ;  /* 0x0000000411087291 */ /* 0x000fe2000f8e70ff */
[----:B------:R-:W-:Y:S01]  /*18e0*/  UMOV UR9, UR33 ;  /* 0x0000002100097c82 */ /* 0x000fe20008000000 */
[----:B------:R-:W-:-:S02]  /*18f0*/  UMOV UR10, UR34 ;  /* 0x00000022000a7c82 */ /* 0x000fc40008000000 */
[----:B------:R-:W-:Y:S02]  /*1900*/  UIADD3 UR32, UPT, UPT, UR8, 0x8400, URZ ;  /* 0x0000840008207890 */ /* 0x000fe4000fffe0ff */
[----:B------:R-:W-:Y:S02]  /*1910*/  UIADD3 UR8, UPT, UPT, UR8, 0x20400, URZ ;  /* 0x0002040008087890 */ /* 0x000fe4000fffe0ff */
[----:B------:R-:W-:Y:S01]  /*1920*/  UIADD3 UR16, UPT, UPT, UR16, 0x1, URZ ;  /* 0x0000000110107890 */ /* 0x000fe2000fffe0ff */
[----:B------:R-:W-:Y:S01]  /*1930*/  UMOV UR24, UR5 ;  /* 0x0000000500187c82 */ /* 0x000fe20008000000 */
[----:B------:R-:W-:Y:S02]  /*1940*/  UMOV UR17, UR6 ;  /* 0x0000000600117c82 */ /* 0x000fe40008000000 */
[----:B------:R-:W-:Y:S01]  /*1950*/  UISETP.NE.AND UP0, UPT, UR16, UR5, UPT ;  /* 0x000000051000728c */ /* 0x000fe2000bf05270 */
[----:B------:R1:W-:Y:S02]  /*1960*/  UTMALDG.3D [UR32], [UR26], desc[UR18] ;  /* 0x000012201a0075b4 */ /* 0x0003e40008011000 */
[----:B------:R1:W-:Y:S06]  /*1970*/  UTMALDG.3D [UR8], [UR20], desc[UR18] ;  /* 0x00001208140075b4 */ /* 0x0003ec0008011000 */
[----:B------:R-:W-:Y:S05]  /*1980*/  BRA.U UP0, `(.L_x_25) ;  /* 0xfffffffd00647547 */ /* 0x000fea000b83ffff */
.L_x_20:
[----:B-1----:R-:W-:Y:S01]  /*1990*/  ULEA UR8, UR6, UR4, 0x3 ;  /* 0x0000000406087291 */ /* 0x002fe2000f8e18ff */
[----:B------:R-:W-:Y:S01]  /*19a0*/  SHF.L.U32 R2, R15, 0x1f, RZ ;  /* 0x0000001f0f027819 */ /* 0x000fe200000006ff */
[----:B------:R-:W-:Y:S01]  /*19b0*/  @!P1 SYNCS.ARRIVE.TRANS64.A1T0 RZ, [UR4+0x88], RZ ;  /* 0x000088ffffff99a7 */ /* 0x000fe20008100004 */
[----:B------:R-:W-:-:S06]  /*19c0*/  UISETP.GT.AND UP0, UPT, UR15, UR14, UPT ;  /* 0x0000000e0f00728c */ /* 0x000fcc000bf04270 */
[----:B--2---:R1:W2:Y:S03]  /*19d0*/  SYNCS.PHASECHK.TRANS64.TRYWAIT P0, [UR8+0x30], R2 ;  /* 0x00003002ff0075a7 */ /* 0x0042a60008001108 */
[----:B------:R-:W-:Y:S05]  /*19e0*/  BRA.U !UP0, `(.L_x_26) ;  /* 0x0000000108a87547 */ /* 0x000fea000b800000 */
[----:B------:R-:W-:Y:S01]  /*19f0*/  UIADD3 UR21, UPT, UPT, UR7, UR24, URZ ;  /* 0x0000001807157290 */ /* 0x000fe2000fffe0ff */
[----:B------:R-:W-:-:S11]  /*1a00*/  UMOV UR25, UR6 ;  /* 0x0000000600197c82 */ /* 0x000fd60008000000 */
.L_x_31:
[----:B-1----:R-:W-:Y:S01]  /*1a10*/  ULEA UR17, UR25, UR4, 0x3 ;  /* 0x0000000419117291 */ /* 0x002fe2000f8e18ff */
[----:B--2---:R-:W-:Y:S01]  /*1a20*/  @!P5 MOV R3, 0x8000 ;  /* 0x000080000003d802 */ /* 0x004fe20000000f00 */
[----:B--2---:R-:W-:Y:S10]  /*1a30*/  @P0 BRA `(.L_x_27) ;  /* 0x00000000000c0947 */ /* 0x004ff40003800000 */
[----:B------:R-:W-:-:S04]  /*1a40*/  SHF.L.U32 R5, R15, 0x1f, RZ ;  /* 0x0000001f0f057819 */ /* 0x000fc800000006ff */
[----:B------:R-:W2:Y:S02]  /*1a50*/  SYNCS.PHASECHK.TRANS64.TRYWAIT P0, [UR17+0x30], R5 ;  /* 0x00003005ff0075a7 */ /* 0x000ea40008001111 */
[----:B--2---:R-:W-:Y:S05]  /*1a60*/  @!P0 BRA `(.L_x_28) ;  /* 0x0000006800648947 */ /* 0x004fea0003800000 */
.L_x_27:
[----:B------:R2:W-:Y:S01]  /*1a70*/  @!P5 SYNCS.ARRIVE.TRANS64 RZ, [UR17], R3 ;  /* 0x00000003ffffd9a7 */ /* 0x0005e20008000011 */
[----:B------:R-:W-:Y:S04]  /*1a80*/  BSSY.RECONVERGENT B0, `(.L_x_29) ;  /* 0x0000003000007945 */ /* 0x000fe80003800200 */
[----:B------:R-:W-:Y:S05]  /*1a90*/  @P4 BRA `(.L_x_30) ;  /* 0x0000000000044947 */ /* 0x000fea0003800000 */
[----:B------:R-:W-:Y:S05]  /*1aa0*/  BPT.TRAP 0x1 ;  /* 0x000000040000795c */ /* 0x000fea0000300000 */
.L_x_30:
[----:B------:R-:W-:Y:S05]  /*1ab0*/  BSYNC.RECONVERGENT B0 ;  /* 0x0000000000007941 */ /* 0x000fea0003800200 */
.L_x_29:
        /* <DEDUP_REMOVED lines=20> */
[----:B------:R-:W-:Y:S01]  /*1c00*/  UIADD3 UR8, UPT, UPT, UR8, 0x20400, URZ ;  /* 0x0002040008087890 */ /* 0x000fe2000fffe0ff */
[----:B------:R-:W-:Y:S01]  /*1c10*/  UMOV UR9, UR17 ;  /* 0x0000001100097c82 */ /* 0x000fe20008000000 */
[----:B------:R-:W-:Y:S01]  /*1c20*/  UMOV UR10, UR18 ;  /* 0x00000012000a7c82 */ /* 0x000fe20008000000 */
[----:B------:R-:W-:Y:S01]  /*1c30*/  UIADD3 UR24, UPT, UPT, UR24, 0x1, URZ ;  /* 0x0000000118187890 */ /* 0x000fe2000fffe0ff */
[----:B------:R-:W-:-:S03]  /*1c40*/  UMOV UR25, UR6 ;  /* 0x0000000600197c82 */ /* 0x000fc60008000000 */
[----:B------:R1:W-:Y:S01]  /*1c50*/  UTMALDG.3D [UR16], [UR30], desc[UR26] ;  /* 0x00001a101e0075b4 */ /* 0x0003e20008011000 */
[----:B------:R-:W-:Y:S01]  /*1c60*/  UISETP.NE.AND UP0, UPT, UR24, UR21, UPT ;  /* 0x000000151800728c */ /* 0x000fe2000bf05270 */
[----:B------:R1:W-:Y:S08]  /*1c70*/  UTMALDG.3D [UR8], [UR28], desc[UR26] ;  /* 0x00001a081c0075b4 */ /* 0x0003f00008011000 */
[----:B------:R-:W-:Y:S05]  /*1c80*/  BRA.U UP0, `(.L_x_31) ;  /* 0xfffffffd00607547 */ /* 0x000fea000b83ffff */
.L_x_26:
[C---:B-1----:R-:W-:Y:S01]  /*1c90*/  LEA R2, R14.reuse, UR4, 0x3 ;  /* 0x000000040e027c11 */ /* 0x042fe2000f8e18ff */
[----:B------:R-:W-:Y:S01]  /*1ca0*/  NOP ;  /* 0x0000000000007918 */ /* 0x000fe20000000000 */
[----:B--2---:R-:W-:Y:S02]  /*1cb0*/  SHF.L.U32 R3, R13, 0x1f, RZ ;  /* 0x0000001f0d037819 */ /* 0x004fe400000006ff */
[----:B------:R-:W-:Y:S02]  /*1cc0*/  LEA R4, R14, UR4, 0x4 ;  /* 0x000000040e047c11 */ /* 0x000fe4000f8e20ff */
[----:B------:R-:W1:Y:S02]  /*1cd0*/  SYNCS.PHASECHK.TRANS64.TRYWAIT P0, [R2+URZ+0x90], R3 ;  /* 0x00009003020075a7 */ /* 0x000e6400080011ff */
[----:B-1----:R-:W-:Y:S05]  /*1ce0*/  @!P0 BRA `(.L_x_32) ;  /* 0x0000006400dc8947 */ /* 0x002fea0003800000 */
.L_x_111:
[----:B------:R-:W2:Y:S01]  /*1cf0*/  LDS.128 R4, [R4+0x120] ;  /* 0x0001200004047984 */ /* 0x000ea20000000c00 */
[----:B---3--:R-:W-:Y:S01]  /*1d00*/  ISETP.GE.AND P0, PT, R72, 0x1, PT ;  /* 0x000000014800780c */ /* 0x008fe20003f06270 */
[----:B-1----:R-:W-:Y:S01]  /*1d10*/  VIADD R2, R2, 0xa0 ;  /* 0x000000a002027836 */ /* 0x002fe20000000000 */
[----:B------:R-:W-:Y:S01]  /*1d20*/  @!PT LDS RZ, [RZ] ;  /* 0x00000000fffff984 */ /* 0x000fe20000000800 */
[----:B------:R-:W-:Y:S01]  /*1d30*/  @!PT LDS RZ, [RZ] ;  /* 0x00000000fffff984 */ /* 0x000fe20000000800 */
[----:B------:R-:W-:Y:S01]  /*1d40*/  @!PT LDS RZ, [RZ] ;  /* 0x00000000fffff984 */ /* 0x000fe20000000800 */
[----:B------:R-:W-:Y:S01]  /*1d50*/  @!PT LDS RZ, [RZ] ;  /* 0x00000000fffff984 */ /* 0x000fe20000000800 */
[----:B------:R1:W-:Y:S06]  /*1d60*/  MEMBAR.ALL.CTA ;  /* 0x0000000000007992 */ /* 0x0003ec0000008000 */
[----:B-1----:R-:W1:Y:S01]  /*1d70*/  FENCE.VIEW.ASYNC.S ;  /* 0x00000000000073c6 */ /* 0x002e620000000000 */
[----:B------:R-:W-:-:S04]  /*1d80*/  PRMT R2, RZ, 0x654, R2 ;  /* 0x00000654ff027816 */ /* 0x000fc80000000002 */
[----:B-1----:R1:W-:Y:S01]  /*1d90*/  SYNCS.ARRIVE.TRANS64.RED.A1T0 RZ, [R2+URZ], RZ ;  /* 0x000000ff02ff79a7 */ /* 0x0023e200081004ff */
[----:B--2---:R-:W-:-:S13]  /*1da0*/  LOP3.LUT P2, RZ, R6, 0x1, RZ, 0xc0, !PT ;  /* 0x0000000106ff7812 */ /* 0x004fda000784c0ff */
[----:B------:R-:W-:Y:S01]  /*1db0*/  @P2 SHF.R.U32.HI R3, RZ, 0x10, R5 ;  /* 0x00000010ff032819 */ /* 0x000fe20000011605 */
[----:B------:R-:W-:Y:S01]  /*1dc0*/  VOTEU.ANY UP0, P2 ;  /* 0x0000000000ff7886 */ /* 0x000fe20001000100 */
[----:B------:R-:W-:Y:S02]  /*1dd0*/  @P2 MOV R11, R4 ;  /* 0x00000004000b2202 */ /* 0x000fe40000000f00 */
[----:B------:R-:W-:Y:S02]  /*1de0*/  @P2 R2UR.BROADCAST UR8, R3 ;  /* 0x00000000030822ca */ /* 0x000fe400008e0000 */
[----:B------:R-:W-:-:S11]  /*1df0*/  @P2 LOP3.LUT R8, R5, 0xffff, RZ, 0xc0, !PT ;  /* 0x0000ffff05082812 */ /* 0x000fd600078ec0ff */
[----:B------:R-:W-:Y:S01]  /*1e00*/  @UP0 UMOV UR36, UR8 ;  /* 0x0000000800240c82 */ /* 0x000fe20008000000 */
[----:B-1----:R-:W-:Y:S05]  /*1e10*/  @!P0 BRA `(.L_x_33) ;  /* 0x0000000000b88947 */ /* 0x002fea0003800000 */
[----:B------:R-:W4:Y:S01]  /*1e20*/  LDC.64 R4, c[0x0][0xb18] ;  /* 0x0002c600ff047b82 */ /* 0x000f220000000a00 */
[----:B------:R-:W-:-:S07]  /*1e30*/  ISETP.NE.AND P3, PT, R72, 0x1, PT ;  /* 0x000000014800780c */ /* 0x000fce0003f65270 */
[----:B------:R-:W1:Y:S08]  /*1e40*/  LDC.64 R6, c[0x0][0xb10] ;  /* 0x0002c400ff067b82 */ /* 0x000e700000000a00 */
[----:B------:R-:W2:Y:S08]  /*1e50*/  LDC R16, c[0x0][0xb20] ;  /* 0x0002c800ff107b82 */ /* 0x000eb00000000800 */
[----:B------:R-:W3:Y:S01]  /*1e60*/  LDC R18, c[0x0][0xb0c] ;  /* 0x0002c300ff127b82 */ /* 0x000ee20000000800 */
[----:B----4-:R-:W-:Y:S01]  /*1e70*/  IMAD.HI.U32 R17, R0, R5, RZ ;  /* 0x0000000500117227 */ /* 0x010fe200078e00ff */
[----:B------:R-:W-:-:S03]  /*1e80*/  ISETP.NE.AND P0, PT, R4, 0x1, PT ;  /* 0x000000010400780c */ /* 0x000fc60003f05270 */
[----:B------:R-:W-:-:S03]  /*1e90*/  IMAD.HI.U32 R5, R8, R5, RZ ;  /* 0x0000000508057227 */ /* 0x000fc600078e00ff */
[----:B------:R-:W4:Y:S01]  /*1ea0*/  LDC.64 R2, c[0x0][0xb28] ;  /* 0x0002ca00ff027b82 */ /* 0x000f220000000a00 */
[----:B-1----:R-:W-:-:S04]  /*1eb0*/  IMAD.HI.U32 R20, R9, R6, RZ ;  /* 0x0000000609147227 */ /* 0x002fc800078e00ff */
[----:B------:R-:W-:Y:S01]  /*1ec0*/  IMAD.HI.U32 R22, R11, R6, RZ ;  /* 0x000000060b167227 */ /* 0x000fe200078e00ff */
[----:B------:R-:W-:Y:S02]  /*1ed0*/  SHF.R.U32.HI R20, RZ, R7, R20 ;  /* 0x00000007ff147219 */ /* 0x000fe40000011614 */
[-C--:B--2---:R-:W-:Y:S02]  /*1ee0*/  SHF.R.U32.HI R17, RZ, R16.reuse, R17 ;  /* 0x00000010ff117219 */ /* 0x084fe40000011611 */
[----:B------:R-:W-:Y:S02]  /*1ef0*/  SHF.R.U32.HI R5, RZ, R16, R5 ;  /* 0x00000010ff057219 */ /* 0x000fe40000011605 */
[----:B------:R-:W-:Y:S02]  /*1f00*/  SEL R17, R0, R17, !P0 ;  /* 0x0000001100117207 */ /* 0x000fe40004000000 */
[----:B------:R-:W-:Y:S02]  /*1f10*/  SHF.R.U32.HI R22, RZ, R7, R22 ;  /* 0x00000007ff167219 */ /* 0x000fe40000011616 */
[----:B---3--:R-:W-:-:S02]  /*1f20*/  ISETP.NE.AND P1, PT, R18, 0x1, PT ;  /* 0x000000011200780c */ /* 0x008fc40003f25270 */
[----:B------:R-:W-:Y:S02]  /*1f30*/  SEL R5, R8, R5, !P0 ;  /* 0x0000000508057207 */ /* 0x000fe40004000000 */
[----:B------:R-:W-:Y:S02]  /*1f40*/  SEL R19, R9, R20, !P1 ;  /* 0x0000001409137207 */ /* 0x000fe40004800000 */
[----:B------:R-:W-:Y:S01]  /*1f50*/  SEL R7, R11, R22, !P1 ;  /* 0x000000160b077207 */ /* 0x000fe20004800000 */
[----:B----4-:R-:W-:-:S04]  /*1f60*/  IMAD.HI.U32 R20, R17, R2, RZ ;  /* 0x0000000211147227 */ /* 0x010fc800078e00ff */
[----:B------:R-:W-:Y:S01]  /*1f70*/  IMAD.HI.U32 R6, R19, R2, RZ ;  /* 0x0000000213067227 */ /* 0x000fe200078e00ff */
[----:B------:R-:W-:-:S04]  /*1f80*/  @P3 SHF.R.U32.HI R17, RZ, R3, R20 ;  /* 0x00000003ff113219 */ /* 0x000fc80000011614 */
[----:B------:R-:W-:Y:S01]  /*1f90*/  @P3 SHF.R.U32.HI R19, RZ, R3, R6 ;  /* 0x00000003ff133219 */ /* 0x000fe20000011606 */
[----:B------:R-:W-:-:S04]  /*1fa0*/  IMAD R17, R72, R17, RZ ;  /* 0x0000001148117224 */ /* 0x000fc800078e02ff */
[----:B------:R-:W-:Y:S01]  /*1fb0*/  IMAD R6, R72, R19, RZ ;  /* 0x0000001348067224 */ /* 0x000fe200078e02ff */
[C---:B------:R-:W-:Y:S02]  /*1fc0*/  ISETP.GE.AND P0, PT, R5.reuse, R17, PT ;  /* 0x000000110500720c */ /* 0x040fe40003f06270 */
[----:B------:R-:W-:Y:S02]  /*1fd0*/  IADD3 R17, PT, PT, -R5, RZ, RZ ;  /* 0x000000ff05117210 */ /* 0x000fe40007ffe1ff */
[----:B------:R-:W-:Y:S01]  /*1fe0*/  ISETP.GE.OR P0, PT, R7, R6, P0 ;  /* 0x000000060700720c */ /* 0x000fe20000706670 */
[----:B------:R-:W-:-:S04]  /*1ff0*/  IMAD.HI.U32 R6, R5, R2, RZ ;  /* 0x0000000205067227 */ /* 0x000fc800078e00ff */
[----:B------:R-:W-:Y:S01]  /*2000*/  IMAD R8, R4, R17, R8 ;  /* 0x0000001104087224 */ /* 0x000fe200078e0208 */
[----:B------:R-:W-:-:S04]  /*2010*/  SHF.R.U32.HI R6, RZ, R3, R6 ;  /* 0x00000003ff067219 */ /* 0x000fc80000011606 */
[----:B------:R-:W-:-:S03]  /*2020*/  SEL R6, R5, R6, !P3 ;  /* 0x0000000605067207 */ /* 0x000fc60005800000 */
[----:B------:R-:W-:-:S04]  /*2030*/  @!P0 IMAD.HI.U32 R16, R7, R2, RZ ;  /* 0x0000000207108227 */ /* 0x000fc800078e00ff */
[----:B------:R-:W-:Y:S01]  /*2040*/  IMAD.MOV R2, RZ, RZ, -R6 ;  /* 0x000000ffff027224 */ /* 0x000fe200078e0a06 */
[----:B------:R-:W-:-:S03]  /*2050*/  @!P0 SHF.R.U32.HI R16, RZ, R3, R16 ;  /* 0x00000003ff108219 */ /* 0x000fc60000011610 */
[----:B------:R-:W-:Y:S01]  /*2060*/  IMAD R2, R72, R2, R5 ;  /* 0x0000000248027224 */ /* 0x000fe200078e0205 */
        /* <DEDUP_REMOVED lines=9> */
.L_x_33:
[----:B------:R-:W1:Y:S02]  /*2100*/  LDCU UR8, c[0x0][0xb30] ;  /* 0x00016600ff0877ac */ /* 0x000e640008000800 */
[----:B-1----:R-:W-:-:S09]  /*2110*/  UISETP.NE.AND UP0, UPT, UR8, 0x1, UPT ;  /* 0x000000010800788c */ /* 0x002fd2000bf05270 */
[----:B------:R-:W-:Y:S05]  /*2120*/  BRA.U UP0, `(.L_x_34) ;  /* 0x0000000100407547 */ /* 0x000fea000b800000 */
[----:B------:R-:W1:Y:S08]  /*2130*/  LDC.64 R4, c[0x0][0xb10] ;  /* 0x0002c400ff047b82 */ /* 0x000e700000000a00 */
[----:B------:R-:W2:Y:S08]  /*2140*/  LDC.64 R2, c[0x0][0xb18] ;  /* 0x0002c600ff027b82 */ /* 0x000eb00000000a00 */
[----:B------:R-:W3:Y:S08]  /*2150*/  LDC R6, c[0x0][0xb20] ;  /* 0x0002c800ff067b82 */ /* 0x000ef00000000800 */
[----:B------:R-:W4:Y:S01]  /*2160*/  LDC R16, c[0x0][0xb0c] ;  /* 0x0002c300ff107b82 */ /* 0x000f220000000800 */
[----:B-1----:R-:W-:-:S05]  /*2170*/  IMAD.HI.U32 R4, R11, R4, RZ ;  /* 0x000000040b047227 */ /* 0x002fca00078e00ff */
[----:B------:R-:W-:Y:S01]  /*2180*/  SHF.R.U32.HI R4, RZ, R5, R4 ;  /* 0x00000005ff047219 */ /* 0x000fe20000011604 */
[----:B--2---:R-:W-:Y:S01]  /*2190*/  IMAD.HI.U32 R3, R8, R3, RZ ;  /* 0x0000000308037227 */ /* 0x004fe200078e00ff */
[----:B------:R-:W-:-:S04]  /*21a0*/  ISETP.NE.AND P0, PT, R2, 0x1, PT ;  /* 0x000000010200780c */ /* 0x000fc80003f05270 */
[----:B---3--:R-:W-:-:S04]  /*21b0*/  SHF.R.U32.HI R3, RZ, R6, R3 ;  /* 0x00000006ff037219 */ /* 0x008fc80000011603 */
[----:B------:R-:W-:Y:S02]  /*21c0*/  SEL R3, R8, R3, !P0 ;  /* 0x0000000308037207 */ /* 0x000fe40004000000 */
[----:B----4-:R-:W-:-:S04]  /*21d0*/  ISETP.NE.AND P1, PT, R16, 0x1, PT ;  /* 0x000000011000780c */ /* 0x010fc80003f25270 */
[----:B------:R-:W-:-:S05]  /*21e0*/  SEL R4, R11, R4, !P1 ;  /* 0x000000040b047207 */ /* 0x000fca0004800000 */
[----:B------:R-:W-:Y:S02]  /*21f0*/  IMAD.IADD R5, R3, 0x1, -R4 ;  /* 0x0000000103057824 */ /* 0x000fe400078e0a04 */
[----:B------:R-:W-:Y:S02]  /*2200*/  IMAD.IADD R3, R4, 0x1, -R3 ;  /* 0x0000000104037824 */ /* 0x000fe400078e0a03 */
[----:B------:R-:W-:Y:S02]  /*2210*/  IMAD R11, R5, R16, R11 ;  /* 0x00000010050b7224 */ /* 0x000fe400078e020b */
[----:B------:R-:W-:-:S07]  /*2220*/  IMAD R8, R3, R2, R8 ;  /* 0x0000000203087224 */ /* 0x000fce00078e0208 */
.L_x_34:
[----:B------:R-:W-:Y:S01]  /*2230*/  VIADD R14, R14, 0x1 ;  /* 0x000000010e0e7836 */ /* 0x000fe20000000000 */
[----:B------:R-:W-:Y:S01]  /*2240*/  PLOP3.LUT P1, PT, PT, PT, PT, 0x80, 0x8 ;  /* 0x000000000008781c */ /* 0x000fe20003f2f070 */
[----:B------:R-:W-:Y:S02]  /*2250*/  IMAD.IADD R21, R11, 0x1, R170 ;  /* 0x000000010b157824 */ /* 0x000fe400078e02aa */
[----:B------:R-:W-:Y:S01]  /*2260*/  IMAD.IADD R20, R8, 0x1, R147 ;  /* 0x0000000108147824 */ /* 0x000fe200078e0293 */
[----:B------:R-:W-:-:S04]  /*2270*/  ISETP.NE.AND P0, PT, R14, 0x2, PT ;  /* 0x000000020e00780c */ /* 0x000fc80003f05270 */
[----:B------:R-:W-:Y:S02]  /*2280*/  SEL R2, RZ, 0x1, P0 ;  /* 0x00000001ff027807 */ /* 0x000fe40000000000 */
[----:B------:R-:W-:Y:S02]  /*2290*/  SEL R14, R14, RZ, P0 ;  /* 0x000000ff0e0e7207 */ /* 0x000fe40000000000 */
[----:B------:R-:W-:Y:S01]  /*22a0*/  LOP3.LUT R13, R13, R2, RZ, 0x3c, !PT ;  /* 0x000000020d0d7212 */ /* 0x000fe200078e3cff */
[----:B------:R-:W-:Y:S06]  /*22b0*/  @P2 BRA `(.L_x_35) ;  /* 0xfffffff000a02947 */ /* 0x000fec000383ffff */
[----:B------:R-:W-:Y:S01]  /*22c0*/  UIADD3 UR4, UPT, UPT, UR4, 0x30, URZ ;  /* 0x0000003004047890 */ /* 0x000fe2000fffe0ff */
[----:B------:R-:W-:-:S03]  /*22d0*/  SHF.L.U32 R3, R15, 0x1f, RZ ;  /* 0x0000001f0f037819 */ /* 0x000fc600000006ff */
[----:B------:R-:W-:-:S09]  /*22e0*/  ULEA UR5, UR6, UR4, 0x3 ;  /* 0x0000000406057291 */ /* 0x000fd2000f8e18ff */
[----:B------:R-:W1:Y:S02]  /*22f0*/  SYNCS.PHASECHK.TRANS64.TRYWAIT P0, [UR5], R3 ;  /* 0x00000003ff0075a7 */ /* 0x000e640008001105 */
[----:B-1----:R-:W-:Y:S05]  /*2300*/  @!P0 BRA `(.L_x_36) ;  /* 0x0000006000688947 */ /* 0x002fea0003800000 */
.L_x_113:
[----:B------:R-:W-:-:S04]  /*2310*/  UIADD3 UR6, UPT, UPT, UR6, 0x1, URZ ;  /* 0x0000000106067890 */ /* 0x000fc8000fffe0ff */
[----:B------:R-:W-:-:S04]  /*2320*/  UISETP.NE.AND UP0, UPT, UR6, 0x6, UPT ;  /* 0x000000060600788c */ /* 0x000fc8000bf05270 */
[----:B------:R-:W-:Y:S02]  /*2330*/  USEL UR7, URZ, 0x1, UP0 ;  /* 0x00000001ff077887 */ /* 0x000fe40008000000 */
[----:B------:R-:W-:-:S04]  /*2340*/  USEL UR6, UR6, URZ, UP0 ;  /* 0x000000ff06067287 */ /* 0x000fc80008000000 */
[----:B------:R-:W-:Y:S01]  /*2350*/  ULEA UR5, UR6, UR4, 0x3 ;  /* 0x0000000406057291 */ /* 0x000fe2000f8e18ff */
[----:B------:R-:W-:-:S04]  /*2360*/  LOP3.LUT R2, R15, UR7, RZ, 0x3c, !PT ;  /* 0x000000070f027c12 */ /* 0x000fc8000f8e3cff */
[----:B-1----:R-:W-:-:S04]  /*2370*/  SHF.L.U32 R3, R2, 0x1f, RZ ;  /* 0x0000001f02037819 */ /* 0x002fc800000006ff */
[----:B------:R-:W1:Y:S02]  /*2380*/  SYNCS.PHASECHK.TRANS64.TRYWAIT P0, [UR5], R3 ;  /* 0x00000003ff0075a7 */ /* 0x000e640008001105 */
[----:B-1----:R-:W-:Y:S05]  /*2390*/  @!P0 BRA `(.L_x_37) ;  /* 0x00000060005c8947 */ /* 0x002fea0003800000 */
.L_x_115:
        /* <DEDUP_REMOVED lines=9> */
.L_x_117:
        /* <DEDUP_REMOVED lines=9> */
.L_x_119:
        /* <DEDUP_REMOVED lines=9> */
.L_x_121:
[----:B------:R-:W-:-:S04]  /*2550*/  UIADD3 UR6, UPT, UPT, UR6, 0x1, URZ ;  /* 0x0000000106067890 */ /* 0x000fc8000fffe0ff */
[----:B------:R-:W-:-:S04]  /*2560*/  UISETP.NE.AND UP0, UPT, UR6, 0x6, UPT ;  /* 0x000000060600788c */ /* 0x000fc8000bf05270 */
[----:B------:R-:W-:Y:S02]  /*2570*/  USEL UR5, URZ, 0x1, UP0 ;  /* 0x00000001ff057887 */ /* 0x000fe40008000000 */
[----:B------:R-:W-:-:S04]  /*2580*/  USEL UR6, UR6, URZ, UP0 ;  /* 0x000000ff06067287 */ /* 0x000fc80008000000 */
[----:B------:R-:W-:Y:S01]  /*2590*/  ULEA UR6, UR6, UR4, 0x3 ;  /* 0x0000000406067291 */ /* 0x000fe2000f8e18ff */
[----:B-1----:R-:W-:-:S04]  /*25a0*/  LOP3.LUT R3, R2, UR5, RZ, 0x3c, !PT ;  /* 0x0000000502037c12 */ /* 0x002fc8000f8e3cff */
[----:B------:R-:W-:Y:S01]  /*25b0*/  SHF.L.U32 R3, R3, 0x1f, RZ ;  /* 0x0000001f03037819 */ /* 0x000fe200000006ff */
[----:B----4-:R-:W-:-:S07]  /*25c0*/  IMAD.U32 R0, RZ, RZ, UR6 ;  /* 0x00000006ff007e24 */ /* 0x010fce000f8e00ff */
.L_x_41:
[----:B-1----:R1:W2:Y:S02]  /*25d0*/  SYNCS.PHASECHK.TRANS64.TRYWAIT P0, [R0+URZ], R3 ;  /* 0x00000003000075a7 */ /* 0x0022a400080011ff */
[----:B--2---:R-:W-:Y:S05]  /*25e0*/  @!P0 NANOSLEEP.SYNCS 0x989680 ;  /* 0x009896800000895d */ /* 0x004fea0003900000 */
[----:B------:R-:W2:Y:S02]  /*25f0*/  @!P0 SYNCS.PHASECHK.TRANS64 P0, [R0+URZ], R3 ;  /* 0x00000003000085a7 */ /* 0x000ea400080010ff */
[----:B--2---:R-:W-:Y:S05]  /*2600*/  @P0 EXIT ;  /* 0x000000000000094d */ /* 0x004fea0003800000 */
[----:B------:R-:W-:Y:S05]  /*2610*/  BRA `(.L_x_41) ;  /* 0xfffffffc00ec7947 */ /* 0x000fea000383ffff */
.L_x_17:
[----:B------:R-:W-:-:S04]  /*2620*/  UISETP.NE.AND UP1, UPT, UR37, URZ, UPT ;  /* 0x000000ff2500728c */ /* 0x000fc8000bf25270 */
[----:B------:R-:W-:-:S09]  /*2630*/  UISETP.NE.OR UP1, UPT, UR8, 0x1, UP1 ;  /* 0x000000010800788c */ /* 0x000fd20008f25670 */
[----:B------:R-:W-:Y:S05]  /*2640*/  BRA.U UP1, `(.L_x_42) ;  /* 0x0000000501487547 */ /* 0x000fea000b800000 */
[----:B------:R-:W-:Y:S01]  /*2650*/  ISETP.NE.AND P2, PT, R2, RZ, PT ;  /* 0x000000ff0200720c */ /* 0x000fe20003f45270 */
[----:B------:R-:W-:Y:S01]  /*2660*/  IMAD.MOV.U32 R12, RZ, RZ, 0x1 ;  /* 0x00000001ff0c7424 */ /* 0x000fe200078e00ff */
[----:B------:R-:W-:Y:S02]  /*2670*/  CS2R R10, SRZ ;  /* 0x00000000000a7805 */ /* 0x000fe4000001ff00 */
[----:B------:R-:W-:Y:S01]  /*2680*/  CS2R R8, SRZ ;  /* 0x0000000000087805 */ /* 0x000fe2000001ff00 */
[----:B------:R-:W-:Y:S01]  /*2690*/  UMOV UR4, 0x400 ;  /* 0x0000040000047882 */ /* 0x000fe20000000000 */
[----:B------:R-:W-:Y:S01]  /*26a0*/  UMOV UR6, URZ ;  /* 0x000000ff00067c82 */ /* 0x000fe20008000000 */
[----:B------:R-:W-:-:S12]  /*26b0*/  ULEA UR37, UR37, UR4, 0x18 ;  /* 0x0000000425257291 */ /* 0x000fd8000f8ec0ff */
.L_x_46:
[----:B------:R-:W-:Y:S02]  /*26c0*/  LEA R0, R8, UR37, 0x3 ;  /* 0x0000002508007c11 */ /* 0x000fe4000f8e18ff */
[----:B------:R-:W-:-:S03]  /*26d0*/  SHF.L.U32 R5, R9, 0x1f, RZ ;  /* 0x0000001f09057819 */ /* 0x000fc600000006ff */
[----:B------:R-:W-:Y:S01]  /*26e0*/  VIADD R4, R0, 0x100 ;  /* 0x0000010000047836 */ /* 0x000fe20000000000 */
[----:B------:R-:W1:Y:S02]  /*26f0*/  SYNCS.PHASECHK.TRANS64.TRYWAIT P0, [R0+URZ+0xf0], R5 ;  /* 0x0000f005000075a7 */ /* 0x000e6400080011ff */
[----:B-1----:R-:W-:Y:S05]  /*2700*/  @!P0 BRA `(.L_x_43) ;  /* 0x0000005c00e08947 */ /* 0x002fea0003800000 */
.L_x_122:
[----:B------:R-:W-:Y:S01]  /*2710*/  ULEA UR5, UR6, UR37, 0x3 ;  /* 0x0000002506057291 */ /* 0x000fe2000f8e18ff */
[----:B------:R-:W-:Y:S02]  /*2720*/  PRMT R4, RZ, 0x654, R4 ;  /* 0x00000654ff047816 */ /* 0x000fe40000000004 */
[----:B-1----:R-:W-:Y:S01]  /*2730*/  SHF.L.U32 R5, R12, 0x1f, RZ ;  /* 0x0000001f0c057819 */ /* 0x002fe200000006ff */
[----:B------:R-:W-:Y:S01]  /*2740*/  UIADD3 UR4, UPT, UPT, UR5, 0x90, URZ ;  /* 0x0000009005047890 */ /* 0x000fe2000fffe0ff */
[----:B------:R1:W-:Y:S05]  /*2750*/  SYNCS.ARRIVE.TRANS64.RED.A1T0 RZ, [R4+URZ], RZ ;  /* 0x000000ff04ff79a7 */ /* 0x0003ea00081004ff */
[----:B------:R-:W-:Y:S01]  /*2760*/  IMAD.U32 R7, RZ, RZ, UR4 ;  /* 0x00000004ff077e24 */ /* 0x000fe2000f8e00ff */
[----:B------:R-:W2:Y:S04]  /*2770*/  SYNCS.PHASECHK.TRANS64.TRYWAIT P0, [UR5+0xa0], R5 ;  /* 0x0000a005ff0075a7 */ /* 0x000ea80008001105 */
[----:B------:R-:W-:Y:S01]  /*2780*/  PRMT R6, R2, 0x654, R7 ;  /* 0x0000065402067816 */ /* 0x000fe20000000007 */
[----:B-1----:R-:W-:Y:S01]  /*2790*/  @!P2 IMAD.MOV.U32 R4, RZ, RZ, 0x10 ;  /* 0x00000010ff04a424 */ /* 0x002fe200078e00ff */
[----:B--2---:R-:W-:Y:S06]  /*27a0*/  @!P0 BRA `(.L_x_44) ;  /* 0x0000005c00cc8947 */ /* 0x004fec0003800000 */
.L_x_124:
[----:B------:R-:W-:Y:S01]  /*27b0*/  ULEA UR4, UR6, UR37, 0x4 ;  /* 0x0000002506047291 */ /* 0x000fe2000f8e20ff */
[----:B------:R-:W-:Y:S01]  /*27c0*/  SEL R3, R6, R3, !P2 ;  /* 0x0000000306037207 */ /* 0x000fe20005000000 */
[----:B------:R-:W-:Y:S01]  /*27d0*/  UIADD3 UR5, UPT, UPT, UR5, 0x90, URZ ;  /* 0x0000009005057890 */ /* 0x000fe2000fffe0ff */
[----:B-1----:R-:W-:Y:S01]  /*27e0*/  LEA R0, R11, UR37, 0x3 ;  /* 0x000000250b007c11 */ /* 0x002fe2000f8e18ff */
[----:B------:R-:W-:Y:S01]  /*27f0*/  UIADD3 UR4, UPT, UPT, UR4, 0x120, URZ ;  /* 0x0000012004047890 */ /* 0x000fe2000fffe0ff */
[----:B------:R-:W-:Y:S01]  /*2800*/  SHF.L.U32 R5, R10, 0x1f, RZ ;  /* 0x0000001f0a057819 */ /* 0x000fe200000006ff */
[----:B------:R1:W-:Y:S01]  /*2810*/  @!P2 SYNCS.ARRIVE.TRANS64.RED RZ, [R3+URZ], R4 ;  /* 0x0000000403ffa9a7 */ /* 0x0003e200080004ff */
[----:B------:R-:W-:Y:S01]  /*2820*/  UIADD3 UR6, UPT, UPT, UR6, 0x1, URZ ;  /* 0x0000000106067890 */ /* 0x000fe2000fffe0ff */
[----:B------:R-:W-:-:S03]  /*2830*/  VIADD R8, R8, 0x1 ;  /* 0x0000000108087836 */ /* 0x000fc60000000000 */
[----:B------:R-:W-:Y:S02]  /*2840*/  UISETP.NE.AND UP0, UPT, UR6, 0x2, UPT ;  /* 0x000000020600788c */ /* 0x000fe4000bf05270 */
[----:B------:R-:W-:Y:S06]  /*2850*/  UGETNEXTWORKID.BROADCAST [UR4], [UR5] ;  /* 0x00000000040073ca */ /* 0x000fec0008000100 */
[----:B------:R-:W-:Y:S01]  /*2860*/  USEL UR4, URZ, 0x1, UP0 ;  /* 0x00000001ff047887 */ /* 0x000fe20008000000 */
[----:B------:R-:W-:Y:S01]  /*2870*/  ISETP.NE.AND P0, PT, R8, 0x2, PT ;  /* 0x000000020800780c */ /* 0x000fe20003f05270 */
[----:B------:R-:W-:Y:S01]  /*2880*/  USEL UR6, UR6, URZ, UP0 ;  /* 0x000000ff06067287 */ /* 0x000fe20008000000 */
[----:B------:R-:W2:Y:S03]  /*2890*/  SYNCS.PHASECHK.TRANS64.TRYWAIT P1, [R0+URZ+0x90], R5 ;  /* 0x00009005000075a7 */ /* 0x000ea600080211ff */
[----:B------:R-:W-:Y:S01]  /*28a0*/  LOP3.LUT R12, R12, UR4, RZ, 0x3c, !PT ;  /* 0x000000040c0c7c12 */ /* 0x000fe2000f8e3cff */
[----:B-12---:R-:W-:Y:S07]  /*28b0*/  @!P1 BRA `(.L_x_45) ;  /* 0x0000005c00a09947 */ /* 0x006fee0003800000 */
.L_x_125:
[C---:B------:R-:W-:Y:S01]  /*28c0*/  LEA R4, R11.reuse, UR37, 0x4 ;  /* 0x000000250b047c11 */ /* 0x040fe2000f8e20ff */
[----:B-1----:R-:W-:Y:S01]  /*28d0*/  VIADD R0, R0, 0xa0 ;  /* 0x000000a000007836 */ /* 0x002fe20000000000 */
[----:B------:R-:W-:Y:S01]  /*28e0*/  SEL R8, R8, RZ, P0 ;  /* 0x000000ff08087207 */ /* 0x000fe20000000000 */
[----:B------:R-:W-:-:S03]  /*28f0*/  VIADD R11, R11, 0x1 ;  /* 0x000000010b0b7836 */ /* 0x000fc60000000000 */
[----:B------:R-:W1:Y:S01]  /*2900*/  LDS.128 R4, [R4+0x120] ;  /* 0x0001200004047984 */ /* 0x000e620000000c00 */
[----:B------:R-:W-:Y:S02]  /*2910*/  PRMT R0, RZ, 0x654, R0 ;  /* 0x00000654ff007816 */ /* 0x000fe40000000000 */
[C---:B------:R-:W-:Y:S01]  /*2920*/  ISETP.NE.AND P1, PT, R11.reuse, 0x2, PT ;  /* 0x000000020b00780c */ /* 0x040fe20003f25270 */
[----:B------:R-:W-:Y:S01]  /*2930*/  @!PT LDS RZ, [RZ] ;  /* 0x00000000fffff984 */ /* 0x000fe20000000800 */
[----:B------:R-:W-:Y:S01]  /*2940*/  @!PT LDS RZ, [RZ] ;  /* 0x00000000fffff984 */ /* 0x000fe20000000800 */
[----:B------:R-:W-:Y:S01]  /*2950*/  @!PT LDS RZ, [RZ] ;  /* 0x00000000fffff984 */ /* 0x000fe20000000800 */
[----:B------:R-:W-:Y:S01]  /*2960*/  @!PT LDS RZ, [RZ] ;  /* 0x00000000fffff984 */ /* 0x000fe20000000800 */
[----:B------:R2:W-:Y:S06]  /*2970*/  MEMBAR.ALL.CTA ;  /* 0x0000000000007992 */ /* 0x0005ec0000008000 */
[----:B--2---:R-:W2:Y:S01]  /*2980*/  FENCE.VIEW.ASYNC.S ;  /* 0x00000000000073c6 */ /* 0x004ea20000000000 */
[----:B------:R-:W-:Y:S01]  /*2990*/  SEL R11, R11, RZ, P1 ;  /* 0x000000ff0b0b7207 */ /* 0x000fe20000800000 */
[----:B--2---:R2:W-:Y:S01]  /*29a0*/  SYNCS.ARRIVE.TRANS64.RED.A1T0 RZ, [R0+URZ], RZ ;  /* 0x000000ff00ff79a7 */ /* 0x0045e200081004ff */
[----:B-1----:R-:W-:-:S02]  /*29b0*/  LOP3.LUT P3, RZ, R6, 0x1, RZ, 0xc0, !PT ;  /* 0x0000000106ff7812 */ /* 0x002fc4000786c0ff */
[----:B------:R-:W-:-:S04]  /*29c0*/  SEL R5, RZ, 0x1, P1 ;  /* 0x00000001ff057807 */ /* 0x000fc80000800000 */
[----:B------:R-:W-:Y:S02]  /*29d0*/  LOP3.LUT R10, R10, R5, RZ, 0x3c, !PT ;  /* 0x000000050a0a7212 */ /* 0x000fe400078e3cff */
[----:B--2---:R-:W-:-:S04]  /*29e0*/  SEL R0, RZ, 0x1, P0 ;  /* 0x00000001ff007807 */ /* 0x004fc80000000000 */
[----:B------:R-:W-:Y:S01]  /*29f0*/  LOP3.LUT R9, R9, R0, RZ, 0x3c, !PT ;  /* 0x0000000009097212 */ /* 0x000fe200078e3cff */
[----:B------:R-:W-:Y:S06]  /*2a00*/  @P3 BRA `(.L_x_46) ;  /* 0xfffffffc002c3947 */ /* 0x000fec000383ffff */
[----:B------:R-:W-:Y:S01]  /*2a10*/  ULEA UR5, UR6, UR37, 0x3 ;  /* 0x0000002506057291 */ /* 0x000fe2000f8e18ff */
[----:B------:R-:W-:-:S08]  /*2a20*/  SHF.L.U32 R3, R12, 0x1f, RZ ;  /* 0x0000001f0c037819 */ /* 0x000fd000000006ff */
[----:B------:R-:W1:Y:S02]  /*2a30*/  SYNCS.PHASECHK.TRANS64 P0, [UR5+0xa0], R3 ;  /* 0x0000a003ff0075a7 */ /* 0x000e640008001005 */
[----:B-1----:R-:W-:Y:S05]  /*2a40*/  @P0 BRA `(.L_x_47) ;  /* 0x0000000000080947 */ /* 0x002fea0003800000 */
[----:B------:R-:W1:Y:S02]  /*2a50*/  SYNCS.PHASECHK.TRANS64.TRYWAIT P0, [UR5+0xa0], R3 ;  /* 0x0000a003ff0075a7 */ /* 0x000e640008001105 */
[----:B-1----:R-:W-:Y:S05]  /*2a60*/  @!P0 BRA `(.L_x_48) ;  /* 0x0000005c00488947 */ /* 0x002fea0003800000 */
.L_x_47:
[----:B------:R-:W-:-:S04]  /*2a70*/  UIADD3 UR4, UPT, UPT, UR6, 0x1, URZ ;  /* 0x0000000106047890 */ /* 0x000fc8000fffe0ff */
[----:B------:R-:W-:-:S04]  /*2a80*/  UISETP.NE.AND UP0, UPT, UR4, 0x2, UPT ;  /* 0x000000020400788c */ /* 0x000fc8000bf05270 */
[----:B------:R-:W-:Y:S02]  /*2a90*/  USEL UR7, URZ, 0x1, UP0 ;  /* 0x00000001ff077887 */ /* 0x000fe40008000000 */
[----:B------:R-:W-:-:S04]  /*2aa0*/  USEL UR4, UR4, URZ, UP0 ;  /* 0x000000ff04047287 */ /* 0x000fc80008000000 */
[----:B------:R-:W-:Y:S01]  /*2ab0*/  ULEA UR4, UR4, UR37, 0x3 ;  /* 0x0000002504047291 */ /* 0x000fe2000f8e18ff */
[----:B-1----:R-:W-:-:S04]  /*2ac0*/  LOP3.LUT R3, R12, UR7, RZ, 0x3c, !PT ;  /* 0x000000070c037c12 */ /* 0x002fc8000f8e3cff */
[----:B------:R-:W-:-:S04]  /*2ad0*/  SHF.L.U32 R0, R3, 0x1f, RZ ;  /* 0x0000001f03007819 */ /* 0x000fc800000006ff */
[----:B------:R-:W1:Y:S02]  /*2ae0*/  SYNCS.PHASECHK.TRANS64 P0, [UR4+0xa0], R0 ;  /* 0x0000a000ff0075a7 */ /* 0x000e640008001004 */
[----:B-1----:R-:W-:Y:S05]  /*2af0*/  @P0 EXIT ;  /* 0x000000000000094d */ /* 0x002fea0003800000 */
[----:B------:R-:W-:Y:S02]  /*2b00*/  SHF.L.U32 R3, R3, 0x1f, RZ ;  /* 0x0000001f03037819 */ /* 0x000fe400000006ff */
[----:B------:R-:W-:-:S07]  /*2b10*/  MOV R0, UR4 ;  /* 0x0000000400007c02 */ /* 0x000fce0008000f00 */
.L_x_49:
[----:B-1----:R1:W2:Y:S02]  /*2b20*/  SYNCS.PHASECHK.TRANS64.TRYWAIT P0, [R0+URZ+0xa0], R3 ;  /* 0x0000a003000075a7 */ /* 0x0022a400080011ff */
[----:B--2---:R-:W-:Y:S05]  /*2b30*/  @!P0 NANOSLEEP.SYNCS 0x989680 ;  /* 0x009896800000895d */ /* 0x004fea0003900000 */
[----:B------:R-:W2:Y:S02]  /*2b40*/  @!P0 SYNCS.PHASECHK.TRANS64 P0, [R0+URZ+0xa0], R3 ;  /* 0x0000a003000085a7 */ /* 0x000ea400080010ff */
[----:B--2---:R-:W-:Y:S05]  /*2b50*/  @P0 EXIT ;  /* 0x000000000000094d */ /* 0x004fea0003800000 */
[----:B------:R-:W-:Y:S05]  /*2b60*/  BRA `(.L_x_49) ;  /* 0xfffffffc00ec7947 */ /* 0x000fea000383ffff */
.L_x_42:
[----:B------:R-:W-:-:S09]  /*2b70*/  UISETP.NE.AND UP1, UPT, UR8, URZ, UPT ;  /* 0x000000ff0800728c */ /* 0x000fd2000bf25270 */
[----:B------:R-:W-:Y:S05]  /*2b80*/  BRA.U UP1, `(.L_x_50) ;  /* 0x0000000d01b47547 */ /* 0x000fea000b800000 */
[----:B------:R-:W-:Y:S01]  /*2b90*/  UMOV UR4, 0x40 ;  /* 0x0000004000047882 */ /* 0x000fe20000000000 */
[----:B------:R-:W-:Y:S01]  /*2ba0*/  NOP ;  /* 0x0000000000007918 */ /* 0x000fe20000000000 */
[----:B------:R-:W-:Y:S01]  /*2bb0*/  ULEA UR4, UR37, UR4, 0x18 ;  /* 0x0000000425047291 */ /* 0x000fe2000f8ec0ff */
[----:B------:R-:W-:Y:S02]  /*2bc0*/  UMOV UR5, 0x400 ;  /* 0x0000040000057882 */ /* 0x000fe40000000000 */
[----:B------:R-:W-:-:S06]  /*2bd0*/  ULEA UR37, UR37, UR5, 0x18 ;  /* 0x0000000525257291 */ /* 0x000fcc000f8ec0ff */
[----:B------:R-:W1:Y:S02]  /*2be0*/  LDS.U8 R0, [UR4+0x1c] ;  /* 0x00001c04ff007984 */ /* 0x000e640008000000 */
[----:B-1----:R-:W-:-:S13]  /*2bf0*/  ISETP.NE.AND P0, PT, R0, RZ, PT ;  /* 0x000000ff0000720c */ /* 0x002fda0003f05270 */
[----:B------:R-:W-:Y:S05]  /*2c00*/  @P0 BRA `(.L_x_51) ;  /* 0x0000000000580947 */ /* 0x000fea0003800000 */
[----:B------:R-:W-:-:S13]  /*2c10*/  ELECT P0, URZ, PT ;  /* 0x0000000000ff782f */ /* 0x000fda0003800000 */
[----:B------:R-:W-:Y:S05]  /*2c20*/  @!P0 BRA `(.L_x_52) ;  /* 0x0000000000608947 */ /* 0x000fea0003800000 */
[----:B------:R-:W-:Y:S01]  /*2c30*/  UMOV UR5, 0x10 ;  /* 0x0000001000057882 */ /* 0x000fe20000000000 */
[----:B------:R-:W-:Y:S01]  /*2c40*/  HFMA2 R0, -RZ, RZ, 0, 5.9604644775390625e-08 ;  /* 0x00000001ff007431 */ /* 0x000fe200000001ff */
[----:B------:R-:W-:-:S03]  /*2c50*/  MOV R2, 0xffff ;  /* 0x0000ffff00027802 */ /* 0x000fc60000000f00 */
[----:B------:R-:W-:Y:S04]  /*2c60*/  DEPBAR.LE SB1, 0x36 ;  /* 0x00009d800000791a */ /* 0x000fe80000000000 */
[----:B------:R-:W1:Y:S02]  /*2c70*/  UTCATOMSWS.FIND_AND_SET.ALIGN UP0, UR5, UR5 ;  /* 0x00000005000575e3 */ /* 0x000e640008000800 */
[----:B-1----:R-:W-:Y:S01]  /*2c80*/  MOV R3, UR5 ;  /* 0x0000000500037c02 */ /* 0x002fe20008000f00 */
[----:B------:R-:W-:Y:S06]  /*2c90*/  BRA.U UP0, `(.L_x_53) ;  /* 0x0000000100187547 */ /* 0x000fec000b800000 */
.L_x_54:
[----:B------:R-:W-:Y:S05]  /*2ca0*/  NANOSLEEP 0x64 ;  /* 0x000000640000795d */ /* 0x000fea0003800000 */
[----:B------:R-:W-:-:S05]  /*2cb0*/  UMOV UR5, 0x10 ;  /* 0x0000001000057882 */ /* 0x000fca0000000000 */
[----:B------:R-:W-:Y:S04]  /*2cc0*/  DEPBAR.LE SB1, 0x36 ;  /* 0x00009d800000791a */ /* 0x000fe80000000000 */
[----:B------:R-:W1:Y:S02]  /*2cd0*/  UTCATOMSWS.FIND_AND_SET.ALIGN UP0, UR5, UR5 ;  /* 0x00000005000575e3 */ /* 0x000e640008000800 */
[----:B-1----:R-:W-:Y:S01]  /*2ce0*/  MOV R3, UR5 ;  /* 0x0000000500037c02 */ /* 0x002fe20008000f00 */
[----:B------:R-:W-:Y:S05]  /*2cf0*/  BRA.U !UP0, `(.L_x_54) ;  /* 0xfffffffd08e87547 */ /* 0x000fea000b83ffff */
.L_x_53:
[-C--:B------:R-:W-:Y:S02]  /*2d00*/  SHF.L.U32 R2, R2, R3.reuse, RZ ;  /* 0x0000000302027219 */ /* 0x080fe400000006ff */
[----:B------:R-:W-:Y:S01]  /*2d10*/  SHF.L.U32 R0, R0, R3, RZ ;  /* 0x0000000300007219 */ /* 0x000fe200000006ff */
[----:B------:R-:W-:Y:S02]  /*2d20*/  IMAD.SHL.U32 R3, R3, 0x20, RZ ;  /* 0x0000002003037824 */ /* 0x000fe400078e00ff */
[----:B------:R1:W-:Y:S04]  /*2d30*/  ATOMS.OR RZ, [UR4+0x14], R2 ;  /* 0x00001402ffff798c */ /* 0x0003e8000b000004 */
[----:B------:R1:W-:Y:S04]  /*2d40*/  ATOMS.OR RZ, [UR4+0x18], R0 ;  /* 0x00001800ffff798c */ /* 0x0003e8000b000004 */
[----:B------:R1:W-:Y:S01]  /*2d50*/  STS [UR37+0x140], R3 ;  /* 0x00014003ff007988 */ /* 0x0003e20008000825 */
[----:B------:R-:W-:Y:S05]  /*2d60*/  BRA `(.L_x_52) ;  /* 0x0000000000107947 */ /* 0x000fea0003800000 */
.L_x_51:
[----:B------:R-:W-:Y:S02]  /*2d70*/  MOV R0, 0xffffffff ;  /* 0xffffffff00007802 */ /* 0x000fe40000000f00 */
[----:B------:R-:W-:-:S03]  /*2d80*/  MOV R2, 0x2db0 ;  /* 0x00002db000027802 */ /* 0x000fc60000000f00 */
[----:B------:R1:W-:Y:S04]  /*2d90*/  STS [UR37+0x140], R0 ;  /* 0x00014000ff007988 */ /* 0x0003e80008000825 */
[----:B-1-3-5:R-:W-:Y:S05]  /*2da0*/  CALL.REL.NOINC `($__internal_1_$__cuda_sm10x_tcgen05_guardrail_trap_phase_invalid_during_alloc) ;  /* 0x0000006000047944 */ /* 0x02afea0003c00000 */
.L_x_52:
[----:B------:R-:W-:Y:S05]  /*2db0*/  WARPSYNC.ALL ;  /* 0x0000000000007948 */ /* 0x000fea0003800000 */
[----:B------:R-:W2:Y:S01]  /*2dc0*/  S2UR UR5, SR_CgaCtaId ;  /* 0x00000000000579c3 */ /* 0x000ea20000008800 */
[----:B------:R-:W-:Y:S01]  /*2dd0*/  UMOV UR4, 0x400 ;  /* 0x0000040000047882 */ /* 0x000fe20000000000 */
[----:B------:R-:W-:-:S06]  /*2de0*/  NOP ;  /* 0x0000000000007918 */ /* 0x000fcc0000000000 */
[----:B------:R-:W-:Y:S06]  /*2df0*/  BAR.ARV 0x6, 0xa0 ;  /* 0x0182800000007b1d */ /* 0x000fec0000002000 */
[----:B------:R-:W4:Y:S01]  /*2e00*/  LDCU UR7, c[0x0][0x38c] ;  /* 0x00007180ff0777ac */ /* 0x000f220008000800 */
[----:B------:R-:W-:Y:S01]  /*2e10*/  IMAD.MOV.U32 R11, RZ, RZ, 0x1 ;  /* 0x00000001ff0b7424 */ /* 0x000fe200078e00ff */
[----:B------:R-:W-:Y:S01]  /*2e20*/  CS2R R8, SRZ ;  /* 0x0000000000087805 */ /* 0x000fe2000001ff00 */
[----:B------:R-:W-:Y:S01]  /*2e30*/  IMAD.MOV.U32 R10, RZ, RZ, RZ ;  /* 0x000000ffff0a7224 */ /* 0x000fe200078e00ff */
[----:B------:R-:W3:Y:S01]  /*2e40*/  LDCU UR6, c[0x0][0x38c] ;  /* 0x00007180ff0677ac */ /* 0x000ee20008000800 */
[----:B------:R-:W-:Y:S01]  /*2e50*/  UMOV UR15, URZ ;  /* 0x000000ff000f7c82 */ /* 0x000fe20008000000 */
[----:B------:R-:W-:Y:S01]  /*2e60*/  UMOV UR14, URZ ;  /* 0x000000ff000e7c82 */ /* 0x000fe20008000000 */
[----:B--2---:R-:W-:Y:S01]  /*2e70*/  ULEA UR5, UR5, UR4, 0x18 ;  /* 0x0000000405057291 */ /* 0x004fe2000f8ec0ff */
[----:B------:R-:W-:Y:S01]  /*2e80*/  UMOV UR24, 0x0 ;  /* 0x0000000000187882 */ /* 0x000fe20000000000 */
[----:B------:R-:W-:-:S02]  /*2e90*/  UMOV UR25, 0x8200010 ;  /* 0x0820001000197882 */ /* 0x000fc40000000000 */
[----:B------:R-:W-:Y:S02]  /*2ea0*/  UIADD3 UR10, UPT, UPT, UR5, 0x8400, URZ ;  /* 0x00008400050a7890 */ /* 0x000fe4000fffe0ff */
[----:B------:R-:W-:Y:S02]  /*2eb0*/  UIADD3 UR11, UPT, UPT, UR5, 0x20400, URZ ;  /* 0x00020400050b7890 */ /* 0x000fe4000fffe0ff */
[----:B----4-:R-:W-:Y:S01]  /*2ec0*/  UIADD3 UR7, UPT, UPT, UR7, 0x7f, URZ ;  /* 0x0000007f07077890 */ /* 0x010fe2000fffe0ff */
[----:B-1----:R-:W1:Y:S01]  /*2ed0*/  LDS R0, [UR5+0x140] ;  /* 0x00014005ff007984 */ /* 0x002e620008000800 */
[----:B------:R-:W-:Y:S02]  /*2ee0*/  USHF.R.U32.HI UR10, URZ, 0x4, UR10 ;  /* 0x00000004ff0a7899 */ /* 0x000fe4000801160a */
[----:B------:R-:W-:Y:S02]  /*2ef0*/  USHF.R.S32.HI UR4, URZ, 0x1f, UR7 ;  /* 0x0000001fff047899 */ /* 0x000fe40008011407 */
[----:B------:R-:W-:-:S02]  /*2f00*/  USHF.R.U32.HI UR11, URZ, 0x4, UR11 ;  /* 0x00000004ff0b7899 */ /* 0x000fc4000801160b */
[----:B------:R-:W-:Y:S02]  /*2f10*/  ULEA.HI UR4, UR4, UR7, URZ, 0x7 ;  /* 0x0000000704047291 */ /* 0x000fe4000f8f38ff */
[----:B------:R-:W-:Y:S02]  /*2f20*/  ULOP3.LUT UR10, UR10, 0x3fff, URZ, 0xc0, !UPT ;  /* 0x00003fff0a0a7892 */ /* 0x000fe4000f8ec0ff */
[----:B------:R-:W-:Y:S02]  /*2f30*/  USHF.R.S32.HI UR4, URZ, 0x7, UR4 ;  /* 0x00000007ff047899 */ /* 0x000fe40008011404 */
[----:B------:R-:W-:Y:S02]  /*2f40*/  ULOP3.LUT UR11, UR11, 0x3fff, URZ, 0xc0, !UPT ;  /* 0x00003fff0b0b7892 */ /* 0x000fe4000f8ec0ff */
[----:B------:R-:W-:Y:S01]  /*2f50*/  UISETP.LT.AND UP0, UPT, UR4, 0x1, UPT ;  /* 0x000000010400788c */ /* 0x000fe2000bf01270 */
[----:B------:R-:W-:Y:S01]  /*2f60*/  UMOV UR22, 0x0 ;  /* 0x0000000000167882 */ /* 0x000fe20000000000 */
[----:B------:R-:W-:-:S02]  /*2f70*/  UMOV UR23, 0x8200010 ;  /* 0x0820001000177882 */ /* 0x000fc40000000000 */
[----:B------:R-:W-:Y:S02]  /*2f80*/  USEL UR9, UR4, 0x1, !UP0 ;  /* 0x0000000104097887 */ /* 0x000fe4000c000000 */
[----:B------:R-:W-:Y:S02]  /*2f90*/  ULOP3.LUT UR10, UR10, 0x10000, URZ, 0xfc, !UPT ;  /* 0x000100000a0a7892 */ /* 0x000fe4000f8efcff */
[----:B------:R-:W-:Y:S02]  /*2fa0*/  ULOP3.LUT UR11, UR11, 0x10000, URZ, 0xfc, !UPT ;  /* 0x000100000b0b7892 */ /* 0x000fe4000f8efcff */
[----:B------:R-:W-:Y:S02]  /*2fb0*/  UIADD3 UR9, UPT, UPT, -UR9, URZ, URZ ;  /* 0x000000ff09097290 */ /* 0x000fe4000fffe1ff */
[----:B---3--:R-:W-:Y:S01]  /*2fc0*/  UISETP.GE.AND UP3, UPT, UR6, 0x1, UPT ;  /* 0x000000010600788c */ /* 0x008fe2000bf66270 */
[----:B------:R-:W-:Y:S01]  /*2fd0*/  UMOV UR20, 0x0 ;  /* 0x0000000000147882 */ /* 0x000fe20000000000 */
[----:B------:R-:W-:Y:S01]  /*2fe0*/  UMOV UR21, 0x8200010 ;  /* 0x0820001000157882 */ /* 0x000fe20000000000 */
[----:B------:R-:W-:Y:S01]  /*2ff0*/  UMOV UR18, 0x0 ;  /* 0x0000000000127882 */ /* 0x000fe20000000000 */
[----:B------:R-:W-:Y:S01]  /*3000*/  UMOV UR19, 0x8200010 ;  /* 0x0820001000137882 */ /* 0x000fe20000000000 */
[----:B-1----:R-:W-:-:S15]  /*3010*/  R2UR UR16, R0 ;  /* 0x00000000001072ca */ /* 0x002fde00000e0000 */
.L_x_61:
[----:B------:R-:W-:Y:S02]  /*3020*/  LEA R0, R10, UR5, 0x3 ;  /* 0x000000050a007c11 */ /* 0x000fe4000f8e18ff */
[----:B------:R-:W-:Y:S02]  /*3030*/  SHF.L.U32 R5, R9, 0x1f, RZ ;  /* 0x0000001f09057819 */ /* 0x000fe400000006ff */
[----:B------:R-:W-:Y:S01]  /*3040*/  PLOP3.LUT P0, PT, PT, PT, UP3, 0x80, 0x8 ;  /* 0x000000000008781c */ /* 0x000fe20003f0f038 */
[----:B------:R-:W-:Y:S01]  /*3050*/  VIADD R3, R0, 0xa0 ;  /* 0x000000a000037836 */ /* 0x000fe20000000000 */
[----:B-1----:R-:W1:Y:S02]  /*3060*/  SYNCS.PHASECHK.TRANS64.TRYWAIT P1, [R0+URZ+0x90], R5 ;  /* 0x00009005000075a7 */ /* 0x002e6400080211ff */
[----:B-1-3--:R-:W-:Y:S09]  /*3070*/  @!P1 BRA `(.L_x_55) ;  /* 0x0000005400dc9947 */ /* 0x00aff20003800000 */
.L_x_127:
[----:B------:R-:W-:Y:S01]  /*3080*/  LEA R4, R10, UR5, 0x4 ;  /* 0x000000050a047c11 */ /* 0x000fe2000f8e20ff */
[----:B------:R-:W-:Y:S01]  /*3090*/  @UP3 ULEA UR6, UR14, UR5, 0x3 ;  /* 0x000000050e063291 */ /* 0x000fe2000f8e18ff */
[----:B------:R-:W-:Y:S01]  /*30a0*/  PLOP3.LUT P2, PT, PT, PT, PT, 0x80, 0x8 ;  /* 0x000000000008781c */ /* 0x000fe20003f4f070 */
[----:B------:R-:W-:Y:S01]  /*30b0*/  ULEA UR7, UR15, UR5, 0x3 ;  /* 0x000000050f077291 */ /* 0x000fe2000f8e18ff */
[----:B------:R-:W-:Y:S01]  /*30c0*/  PRMT R3, RZ, 0x654, R3 ;  /* 0x00000654ff037816 */ /* 0x000fe20000000003 */
[----:B------:R-:W-:Y:S01]  /*30d0*/  ULEA UR8, UR15, UR16, 0x7 ;  /* 0x000000100f087291 */ /* 0x000fe2000f8e38ff */
[----:B-1----:R-:W1:Y:S01]  /*30e0*/  LDS.128 R4, [R4+0x120] ;  /* 0x0001200004047984 */ /* 0x002e620000000c00 */
[----:B------:R-:W-:Y:S02]  /*30f0*/  @P0 SHF.L.U32 R2, R8, 0x1f, RZ ;  /* 0x0000001f08020819 */ /* 0x000fe400000006ff */
[----:B------:R-:W-:Y:S01]  /*3100*/  SHF.L.U32 R0, R11, 0x1f, RZ ;  /* 0x0000001f0b007819 */ /* 0x000fe200000006ff */
[----:B------:R-:W-:Y:S01]  /*3110*/  @!PT LDS RZ, [RZ] ;  /* 0x00000000fffff984 */ /* 0x000fe20000000800 */
[----:B------:R-:W-:Y:S01]  /*3120*/  @!PT LDS RZ, [RZ] ;  /* 0x00000000fffff984 */ /* 0x000fe20000000800 */
[----:B------:R-:W-:Y:S01]  /*3130*/  @!PT LDS RZ, [RZ] ;  /* 0x00000000fffff984 */ /* 0x000fe20000000800 */
[----:B------:R-:W-:Y:S01]  /*3140*/  @!PT LDS RZ, [RZ] ;  /* 0x00000000fffff984 */ /* 0x000fe20000000800 */
[----:B------:R2:W-:Y:S06]  /*3150*/  MEMBAR.ALL.CTA ;  /* 0x0000000000007992 */ /* 0x0005ec0000008000 */
[----:B--2---:R-:W2:Y:S02]  /*3160*/  FENCE.VIEW.ASYNC.S ;  /* 0x00000000000073c6 */ /* 0x004ea40000000000 */
[----:B--2---:R2:W-:Y:S01]  /*3170*/  SYNCS.ARRIVE.TRANS64.RED.A1T0 RZ, [R3+URZ], RZ ;  /* 0x000000ff03ff79a7 */ /* 0x0045e200081004ff */
[----:B------:R2:W3:Y:S01]  /*3180*/  @P0 SYNCS.PHASECHK.TRANS64.TRYWAIT P2, [UR6], R2 ;  /* 0x00000002ff0005a7 */ /* 0x0004e20008041106 */
[----:B-1----:R-:W-:Y:S01]  /*3190*/  LOP3.LUT P1, RZ, R6, 0x1, RZ, 0xc0, !PT ;  /* 0x0000000106ff7812 */ /* 0x002fe2000782c0ff */
[----:B------:R-:W1:Y:S02]  /*31a0*/  SYNCS.PHASECHK.TRANS64.TRYWAIT P0, [UR7+0xd0], R0 ;  /* 0x0000d000ff0075a7 */ /* 0x000e640008001107 */
[----:B-123--:R-:W-:Y:S10]  /*31b0*/  @!P0 BRA `(.L_x_56) ;  /* 0x0000005400a08947 */ /* 0x00eff40003800000 */
.L_x_129:
[----:B------:R-:W-:Y:S01]  /*31c0*/  IADD3 R10, PT, PT, R10, 0x1, RZ ;  /* 0x000000010a0a7810 */ /* 0x000fe20007ffe0ff */
[----:B------:R-:W-:Y:S06]  /*31d0*/  BRA.U !UP3, `(.L_x_57) ;  /* 0x000000010bc07547 */ /* 0x000fec000b800000 */
[----:B------:R-:W-:Y:S01]  /*31e0*/  UPLOP3.LUT UP4, UPT, UPT, UPT, UPT, 0x40, 0x4 ;  /* 0x000000000004789c */ /* 0x000fe20003f8e870 */
[----:B------:R-:W-:Y:S01]  /*31f0*/  UMOV UR13, UR9 ;  /* 0x00000009000d7c82 */ /* 0x000fe20008000000 */
[----:B------:R-:W-:Y:S01]  /*3200*/  UMOV UR12, UR4 ;  /* 0x00000004000c7c82 */ /* 0x000fe20008000000 */
[----:B------:R-:W-:-:S08]  /*3210*/  UMOV UR17, UR14 ;  /* 0x0000000e00117c82 */ /* 0x000fd00008000000 */
.L_x_60:
[----:B------:R-:W-:Y:S02]  /*3220*/  UIADD3 UR13, UPT, UPT, UR13, 0x1, URZ ;  /* 0x000000010d0d7890 */ /* 0x000fe4000fffe0ff */
[----:B--2---:R-:W-:Y:S02]  /*3230*/  ULEA UR6, UR17, UR5, 0x3 ;  /* 0x0000000511067291 */ /* 0x004fe4000f8e18ff */
[----:B------:R-:W-:Y:S01]  /*3240*/  UISETP.NE.AND UP0, UPT, UR13, URZ, UPT ;  /* 0x000000ff0d00728c */ /* 0x000fe2000bf05270 */
[----:B---3--:R-:W-:Y:S10]  /*3250*/  @P2 BRA `(.L_x_58) ;  /* 0x00000000000c2947 */ /* 0x008ff40003800000 */
[----:B-1----:R-:W-:Y:S04]  /*3260*/  SHF.L.U32 R3, R8, 0x1f, RZ ;  /* 0x0000001f08037819 */ /* 0x002fe800000006ff */
[----:B------:R-:W1:Y:S02]  /*3270*/  SYNCS.PHASECHK.TRANS64.TRYWAIT P0, [UR6], R3 ;  /* 0x00000003ff0075a7 */ /* 0x000e640008001106 */
[----:B-1----:R-:W-:Y:S05]  /*3280*/  @!P0 BRA `(.L_x_59) ;  /* 0x0000005400848947 */ /* 0x002fea0003800000 */
.L_x_58:
[----:B------:R-:W-:Y:S01]  /*3290*/  UISETP.NE.AND UP1, UPT, UR12, 0x1, UPT ;  /* 0x000000010c00788c */ /* 0x000fe2000bf25270 */
[----:B------:R-:W-:Y:S01]  /*32a0*/  PLOP3.LUT P2, PT, PT, PT, PT, 0x80, 0x8 ;  /* 0x000000000008781c */ /* 0x000fe20003f4f070 */
[----:B------:R-:W-:Y:S02]  /*32b0*/  UIADD3 UR14, UPT, UPT, UR17, 0x1, URZ ;  /* 0x00000001110e7890 */ /* 0x000fe4000fffe0ff */
[----:B------:R-:W-:Y:S02]  /*32c0*/  ULEA UR28, UR17, UR11, 0xa ;  /* 0x0000000b111c7291 */ /* 0x000fe4000f8e50ff */
[----:B------:R-:W-:Y:S01]  /*32d0*/  UISETP.NE.AND UP2, UPT, UR14, 0x6, UPT ;  /* 0x000000060e00788c */ /* 0x000fe2000bf45270 */
[----:B------:R-:W-:Y:S01]  /*32e0*/  PLOP3.LUT P0, PT, PT, PT, UP1, 0x80, 0x8 ;  /* 0x000000000008781c */ /* 0x000fe20003f0f018 */
[----:B------:R-:W-:Y:S02]  /*32f0*/  UIADD3 UR40, UPT, UPT, UR28, 0x2, URZ ;  /* 0x000000021c287890 */ /* 0x000fe4000fffe0ff */
[----:B------:R-:W-:Y:S02]  /*3300*/  USEL UR27, URZ, 0x1, UP2 ;  /* 0x00000001ff1b7887 */ /* 0x000fe40009000000 */
[----:B------:R-:W-:Y:S02]  /*3310*/  USEL UR14, UR14, URZ, UP2 ;  /* 0x000000ff0e0e7287 */ /* 0x000fe40009000000 */
[----:B------:R-:W-:Y:S02]  /*3320*/  UIADD3 UR36, UPT, UPT, UR28, 0x4, URZ ;  /* 0x000000041c247890 */ /* 0x000fe4000fffe0ff */
[----:B------:R-:W-:Y:S01]  /*3330*/  @UP1 ULEA UR26, UR14, UR5, 0x3 ;  /* 0x000000050e1a1291 */ /* 0x000fe2000f8e18ff */
[----:B------:R-:W-:Y:S01]  /*3340*/  LOP3.LUT R8, R8, UR27, RZ, 0x3c, !PT ;  /* 0x0000001b08087c12 */ /* 0x000fe2000f8e3cff */
[----:B------:R-:W-:Y:S02]  /*3350*/  UIADD3 UR32, UPT, UPT, UR28, 0x6, URZ ;  /* 0x000000061c207890 */ /* 0x000fe4000fffe0ff */
[----:B------:R-:W-:Y:S01]  /*3360*/  UIADD3 UR6, UPT, UPT, UR6, 0x30, URZ ;  /* 0x0000003006067890 */ /* 0x000fe2000fffe0ff */
[----:B-1----:R-:W-:Y:S01]  /*3370*/  @P0 SHF.L.U32 R0, R8, 0x1f, RZ ;  /* 0x0000001f08000819 */ /* 0x002fe200000006ff */
[----:B------:R-:W-:Y:S01]  /*3380*/  UIADD3 UR12, UPT, UPT, UR12, -0x1, URZ ;  /* 0xffffffff0c0c7890 */ /* 0x000fe2000fffe0ff */
[----:B------:R-:W-:Y:S02]  /*3390*/  UMOV UR29, 0x40004040 ;  /* 0x40004040001d7882 */ /* 0x000fe40000000000 */
[----:B------:R2:W3:Y:S01]  /*33a0*/  @P0 SYNCS.PHASECHK.TRANS64.TRYWAIT P2, [UR26], R0 ;  /* 0x00000000ff0005a7 */ /* 0x0004e2000804111a */
[----:B------:R-:W-:Y:S01]  /*33b0*/  ULEA UR26, UR17, UR10, 0xa ;  /* 0x0000000a111a7291 */ /* 0x000fe2000f8e50ff */
[----:B------:R-:W-:Y:S01]  /*33c0*/  UMOV UR27, 0x40004040 ;  /* 0x40004040001b7882 */ /* 0x000fe20000000000 */
[----:B------:R-:W-:Y:S02]  /*33d0*/  UMOV UR41, 0x40004040 ;  /* 0x4000404000297882 */ /* 0x000fe40000000000 */
[----:B------:R-:W-:Y:S02]  /*33e0*/  UIADD3 UR38, UPT, UPT, UR26, 0x2, URZ ;  /* 0x000000021a267890 */ /* 0x000fe4000fffe0ff */
[----:B------:R-:W-:Y:S02]  /*33f0*/  UIADD3 UR34, UPT, UPT, UR26, 0x4, URZ ;  /* 0x000000041a227890 */ /* 0x000fe4000fffe0ff */
[----:B------:R-:W-:Y:S01]  /*3400*/  UIADD3 UR30, UPT, UPT, UR26, 0x6, URZ ;  /* 0x000000061a1e7890 */ /* 0x000fe2000fffe0ff */
[----:B------:R2:W-:Y:S01]  /*3410*/  UTCQMMA gdesc[UR26], gdesc[UR28], tmem[UR8], tmem[UR24], idesc[UR25], UP4 ;  /* 0x00ff181c1a0075ea */ /* 0x0005e2000a000308 */
[----:B------:R-:W-:Y:S01]  /*3420*/  UPLOP3.LUT UP4, UPT, UPT, UPT, UPT, 0x80, 0x8 ;  /* 0x000000000008789c */ /* 0x000fe20003f8f070 */
[----:B------:R-:W-:Y:S01]  /*3430*/  UMOV UR39, 0x40004040 ;  /* 0x4000404000277882 */ /* 0x000fe20000000000 */
[----:B------:R-:W-:Y:S01]  /*3440*/  UMOV UR37, 0x40004040 ;  /* 0x4000404000257882 */ /* 0x000fe20000000000 */
[----:B------:R2:W-:Y:S01]  /*3450*/  UTCQMMA gdesc[UR38], gdesc[UR40], tmem[UR8], tmem[UR22], idesc[UR23], UPT ;  /* 0x00ff1628260075ea */ /* 0x0005e2000b800308 */
[----:B------:R-:W-:Y:S01]  /*3460*/  UMOV UR35, 0x40004040 ;  /* 0x4000404000237882 */ /* 0x000fe20000000000 */
[----:B------:R-:W-:Y:S01]  /*3470*/  UMOV UR33, 0x40004040 ;  /* 0x4000404000217882 */ /* 0x000fe20000000000 */
[----:B------:R-:W-:Y:S01]  /*3480*/  UMOV UR31, 0x40004040 ;  /* 0x40004040001f7882 */ /* 0x000fe20000000000 */
[----:B------:R2:W-:Y:S01]  /*3490*/  UTCQMMA gdesc[UR34], gdesc[UR36], tmem[UR8], tmem[UR20], idesc[UR21], UPT ;  /* 0x00ff1424220075ea */ /* 0x0005e2000b800308 */
[----:B------:R2:W-:Y:S01]  /*34a0*/  UTCQMMA gdesc[UR30], gdesc[UR32], tmem[UR8], tmem[UR18], idesc[UR19], UPT ;  /* 0x00ff12201e0075ea */ /* 0x0005e2000b800308 */
[----:B------:R2:W-:Y:S01]  /*34b0*/  UTCBAR [UR6], URZ ;  /* 0x000000ff060073e9 */ /* 0x0005e200080000ff */
[----:B------:R-:W-:Y:S01]  /*34c0*/  UMOV UR17, UR14 ;  /* 0x0000000e00117c82 */ /* 0x000fe20008000000 */
[----:B------:R-:W-:Y:S05]  /*34d0*/  BRA.U UP0, `(.L_x_60) ;  /* 0xfffffffd00507547 */ /* 0x000fea000b83ffff */
.L_x_57:
[----:B------:R-:W-:Y:S01]  /*34e0*/  UIADD3 UR15, UPT, UPT, UR15, 0x1, URZ ;  /* 0x000000010f0f7890 */ /* 0x000fe2000fffe0ff */
[C---:B------:R-:W-:Y:S01]  /*34f0*/  ISETP.NE.AND P0, PT, R10.reuse, 0x2, PT ;  /* 0x000000020a00780c */ /* 0x040fe20003f05270 */
[----:B------:R-:W-:Y:S02]  /*3500*/  UIADD3 UR7, UPT, UPT, UR7, 0xb0, URZ ;  /* 0x000000b007077890 */ /* 0x000fe4000fffe0ff */
[----:B------:R-:W-:Y:S01]  /*3510*/  UISETP.NE.AND UP0, UPT, UR15, 0x4, UPT ;  /* 0x000000040f00788c */ /* 0x000fe2000bf05270 */
[----:B-12---:R-:W-:Y:S02]  /*3520*/  SEL R0, RZ, 0x1, P0 ;  /* 0x00000001ff007807 */ /* 0x006fe40000000000 */
[----:B------:R-:W-:Y:S01]  /*3530*/  SEL R10, R10, RZ, P0 ;  /* 0x000000ff0a0a7207 */ /* 0x000fe20000000000 */
[----:B------:R-:W-:Y:S01]  /*3540*/  USEL UR6, URZ, 0x1, UP0 ;  /* 0x00000001ff067887 */ /* 0x000fe20008000000 */
[----:B------:R-:W-:Y:S01]  /*3550*/  LOP3.LUT R9, R9, R0, RZ, 0x3c, !PT ;  /* 0x0000000009097212 */ /* 0x000fe200078e3cff */
[----:B------:R-:W-:Y:S01]  /*3560*/  USEL UR15, UR15, URZ, UP0 ;  /* 0x000000ff0f0f7287 */ /* 0x000fe20008000000 */
[----:B------:R1:W-:Y:S03]  /*3570*/  UTCBAR [UR7], URZ ;  /* 0x000000ff070073e9 */ /* 0x0003e600080000ff */
[----:B------:R-:W-:Y:S01]  /*3580*/  LOP3.LUT R11, R11, UR6, RZ, 0x3c, !PT ;  /* 0x000000060b0b7c12 */ /* 0x000fe2000f8e3cff */
[----:B------:R-:W-:Y:S07]  /*3590*/  @P1 BRA `(.L_x_61) ;  /* 0xfffffff800a01947 */ /* 0x000fee000383ffff */
[----:B------:R-:W2:Y:S01]  /*35a0*/  S2UR UR4, SR_CgaCtaId ;  /* 0x00000000000479c3 */ /* 0x000ea20000008800 */
[----:B------:R-:W-:Y:S01]  /*35b0*/  ELECT P0, URZ, PT ;  /* 0x0000000000ff782f */ /* 0x000fe20003800000 */
[----:B------:R-:W-:Y:S01]  /*35c0*/  IMAD.MOV.U32 R0, RZ, RZ, 0x1 ;  /* 0x00000001ff007424 */ /* 0x000fe200078e00ff */
[----:B------:R-:W-:Y:S01]  /*35d0*/  UIADD3 UR5, UPT, UPT, UR5, 0xd0, URZ ;  /* 0x000000d005057890 */ /* 0x000fe2000fffe0ff */
[----:B------:R-:W-:Y:S01]  /*35e0*/  SHF.L.U32 R3, R11, 0x1f, RZ ;  /* 0x0000001f0b037819 */ /* 0x000fe200000006ff */
[----:B------:R-:W-:-:S03]  /*35f0*/  UMOV UR6, 0x40 ;  /* 0x0000004000067882 */ /* 0x000fc60000000000 */
[----:B------:R-:W-:Y:S01]  /*3600*/  UVIRTCOUNT.DEALLOC.SMPOOL 0x80 ;  /* 0x000000800000784c */ /* 0x000fe20000000000 */
[----:B--2---:R-:W-:Y:S02]  /*3610*/  ULEA UR4, UR4, UR6, 0x18 ;  /* 0x0000000604047291 */ /* 0x004fe4000f8ec0ff */
[----:B------:R-:W-:-:S07]  /*3620*/  ULEA UR6, UR15, UR5, 0x3 ;  /* 0x000000050f067291 */ /* 0x000fce000f8e18ff */
[----:B------:R2:W-:Y:S02]  /*3630*/  @P0 STS.U8 [UR4+0x1c], R0 ;  /* 0x00001c00ff000988 */ /* 0x0005e40008000004 */
[----:B------:R-:W4:Y:S02]  /*3640*/  SYNCS.PHASECHK.TRANS64.TRYWAIT P0, [UR6], R3 ;  /* 0x00000003ff0075a7 */ /* 0x000f240008001106 */
[----:B--2-4-:R-:W-:Y:S05]  /*3650*/  @!P0 BRA `(.L_x_62) ;  /* 0x0000005000a88947 */ /* 0x014fea0003800000 */
.L_x_132:
[----:B-1----:R-:W-:-:S04]  /*3660*/  UIADD3 UR7, UPT, UPT, UR15, 0x1, URZ ;  /* 0x000000010f077890 */ /* 0x002fc8000fffe0ff */
[----:B------:R-:W-:-:S04]  /*3670*/  UISETP.NE.AND UP0, UPT, UR7, 0x4, UPT ;  /* 0x000000040700788c */ /* 0x000fc8000bf05270 */
[----:B------:R-:W-:Y:S02]  /*3680*/  USEL UR8, URZ, 0x1, UP0 ;  /* 0x00000001ff087887 */ /* 0x000fe40008000000 */
[----:B------:R-:W-:-:S04]  /*3690*/  USEL UR7, UR7, URZ, UP0 ;  /* 0x000000ff07077287 */ /* 0x000fc80008000000 */
[----:B------:R-:W-:Y:S01]  /*36a0*/  ULEA UR6, UR7, UR5, 0x3 ;  /* 0x0000000507067291 */ /* 0x000fe2000f8e18ff */
[----:B------:R-:W-:-:S04]  /*36b0*/  LOP3.LUT R2, R11, UR8, RZ, 0x3c, !PT ;  /* 0x000000080b027c12 */ /* 0x000fc8000f8e3cff */
[----:B--2---:R-:W-:-:S04]  /*36c0*/  SHF.L.U32 R3, R2, 0x1f, RZ ;  /* 0x0000001f02037819 */ /* 0x004fc800000006ff */
[----:B------:R-:W1:Y:S02]  /*36d0*/  SYNCS.PHASECHK.TRANS64.TRYWAIT P0, [UR6], R3 ;  /* 0x00000003ff0075a7 */ /* 0x000e640008001106 */
[----:B-1----:R-:W-:Y:S05]  /*36e0*/  @!P0 BRA `(.L_x_63) ;  /* 0x00000050009c8947 */ /* 0x002fea0003800000 */
.L_x_134:
        /* <DEDUP_REMOVED lines=9> */
.L_x_136:
[----:B------:R-:W-:-:S04]  /*3780*/  UIADD3 UR7, UPT, UPT, UR7, 0x1, URZ ;  /* 0x0000000107077890 */ /* 0x000fc8000fffe0ff */
[----:B------:R-:W-:-:S04]  /*3790*/  UISETP.NE.AND UP0, UPT, UR7, 0x4, UPT ;  /* 0x000000040700788c */ /* 0x000fc8000bf05270 */
[----:B------:R-:W-:Y:S02]  /*37a0*/  USEL UR6, URZ, 0x1, UP0 ;  /* 0x00000001ff067887 */ /* 0x000fe40008000000 */
[----:B------:R-:W-:-:S04]  /*37b0*/  USEL UR7, UR7, URZ, UP0 ;  /* 0x000000ff07077287 */ /* 0x000fc80008000000 */
[----:B------:R-:W-:Y:S01]  /*37c0*/  ULEA UR7, UR7, UR5, 0x3 ;  /* 0x0000000507077291 */ /* 0x000fe2000f8e18ff */
[----:B-1----:R-:W-:-:S04]  /*37d0*/  LOP3.LUT R3, R2, UR6, RZ, 0x3c, !PT ;  /* 0x0000000602037c12 */ /* 0x002fc8000f8e3cff */
[----:B------:R-:W-:-:S04]  /*37e0*/  SHF.L.U32 R3, R3, 0x1f, RZ ;  /* 0x0000001f03037819 */ /* 0x000fc800000006ff */
[----:B------:R-:W1:Y:S02]  /*37f0*/  SYNCS.PHASECHK.TRANS64.TRYWAIT P0, [UR7], R3 ;  /* 0x00000003ff0075a7 */ /* 0x000e640008001107 */
[----:B-1----:R-:W-:Y:S05]  /*3800*/  @!P0 BRA `(.L_x_65) ;  /* 0x0000005000848947 */ /* 0x002fea0003800000 */
.L_x_138:
[----:B------:R-:W-:Y:S01]  /*3810*/  NOP ;  /* 0x0000000000007918 */ /* 0x000fe20000000000 */
[----:B-1----:R-:W1:Y:S01]  /*3820*/  LDS R0, [UR4+0x14] ;  /* 0x00001404ff007984 */ /* 0x002e620008000800 */
[----:B------:R-:W-:Y:S01]  /*3830*/  ULOP3.LUT UR6, UR16, 0xffff, URZ, 0xc0, !UPT ;  /* 0x0000ffff10067892 */ /* 0x000fe2000f8ec0ff */
[----:B------:R-:W-:Y:S01]  /*3840*/  UMOV UR8, 0xffff ;  /* 0x0000ffff00087882 */ /* 0x000fe20000000000 */
[----:B------:R-:W-:Y:S02]  /*3850*/  UMOV UR5, 0x1 ;  /* 0x0000000100057882 */ /* 0x000fe40000000000 */
[----:B------:R-:W-:-:S04]  /*3860*/  USHF.R.U32.HI UR6, URZ, 0x5, UR6 ;  /* 0x00000005ff067899 */ /* 0x000fc80008011606 */
[----:B------:R-:W-:Y:S02]  /*3870*/  USHF.L.U32 UR8, UR8, UR6, URZ ;  /* 0x0000000608087299 */ /* 0x000fe400080006ff */
[----:B------:R-:W-:-:S04]  /*3880*/  USHF.L.U32 UR5, UR5, UR6, URZ ;  /* 0x0000000605057299 */ /* 0x000fc800080006ff */
[----:B-1----:R-:W-:-:S04]  /*3890*/  LOP3.LUT R0, R0, UR8, RZ, 0xc0, !PT ;  /* 0x0000000800007c12 */ /* 0x002fc8000f8ec0ff */
[----:B------:R-:W-:-:S13]  /*38a0*/  ISETP.NE.AND P0, PT, R0, UR8, PT ;  /* 0x0000000800007c0c */ /* 0x000fda000bf05270 */
[----:B------:R-:W-:Y:S05]  /*38b0*/  @P0 BRA `(.L_x_66) ;  /* 0x0000000000580947 */ /* 0x000fea0003800000 */
[----:B------:R-:W1:Y:S02]  /*38c0*/  LDS R0, [UR4+0x18] ;  /* 0x00001804ff007984 */ /* 0x000e640008000800 */
[----:B-1----:R-:W-:-:S04]  /*38d0*/  LOP3.LUT R0, R0, UR5, RZ, 0xc0, !PT ;  /* 0x0000000500007c12 */ /* 0x002fc8000f8ec0ff */
[----:B------:R-:W-:-:S13]  /*38e0*/  ISETP.NE.AND P0, PT, R0, UR5, PT ;  /* 0x0000000500007c0c */ /* 0x000fda000bf05270 */
[----:B------:R-:W-:Y:S05]  /*38f0*/  @P0 BRA `(.L_x_67) ;  /* 0x00000000003c0947 */ /* 0x000fea0003800000 */
[----:B------:R-:W1:Y:S01]  /*3900*/  S2R R2, SR_LANEID ;  /* 0x0000000000027919 */ /* 0x000e620000000000 */
[----:B------:R-:W-:Y:S01]  /*3910*/  ULOP3.LUT UR8, URZ, UR8, URZ, 0x33, !UPT ;  /* 0x00000008ff087292 */ /* 0x000fe2000f8e33ff */
[----:B------:R-:W-:Y:S01]  /*3920*/  LOP3.LUT R4, RZ, UR5, RZ, 0x33, !PT ;  /* 0x00000005ff047c12 */ /* 0x000fe2000f8e33ff */
[----:B------:R-:W-:Y:S02]  /*3930*/  VOTEU.ANY UR7, UPT, PT ;  /* 0x0000000000077886 */ /* 0x000fe400038e0100 */
[----:B------:R-:W-:Y:S01]  /*3940*/  UFLO.U32 UR7, UR7 ;  /* 0x00000007000772bd */ /* 0x000fe200080e0000 */
[----:B------:R-:W2:Y:S01]  /*3950*/  REDUX UR5, R4 ;  /* 0x00000000040573c4 */ /* 0x000ea20000000000 */
[----:B------:R-:W-:-:S06]  /*3960*/  IMAD.U32 R0, RZ, RZ, UR8 ;  /* 0x00000008ff007e24 */ /* 0x000fcc000f8e00ff */
[----:B------:R4:W-:Y:S01]  /*3970*/  UTCATOMSWS.AND URZ, UR8 ;  /* 0x0000000800ff79e3 */ /* 0x0009e20008000000 */
[----:B------:R-:W3:Y:S01]  /*3980*/  REDUX UR6, R0 ;  /* 0x00000000000673c4 */ /* 0x000ee20000000000 */
[----:B-1----:R-:W-:Y:S01]  /*3990*/  ISETP.EQ.U32.AND P0, PT, R2, UR7, PT ;  /* 0x0000000702007c0c */ /* 0x002fe2000bf02070 */
[----:B--2---:R-:W-:Y:S01]  /*39a0*/  IMAD.U32 R2, RZ, RZ, UR5 ;  /* 0x00000005ff027e24 */ /* 0x004fe2000f8e00ff */
[----:B---3--:R-:W-:-:S11]  /*39b0*/  MOV R3, UR6 ;  /* 0x0000000600037c02 */ /* 0x008fd60008000f00 */
[----:B------:R4:W-:Y:S04]  /*39c0*/  @P0 ATOMS.AND RZ, [UR4+0x14], R3 ;  /* 0x00001403ffff098c */ /* 0x0009e8000a800004 */
[----:B------:R4:W-:Y:S01]  /*39d0*/  @P0 ATOMS.AND RZ, [UR4+0x18], R2 ;  /* 0x00001802ffff098c */ /* 0x0009e2000a800004 */
[----:B------:R-:W-:Y:S05]  /*39e0*/  BRA `(.L_x_68) ;  /* 0x0000000000147947 */ /* 0x000fea0003800000 */
.L_x_67:
[----:B------:R-:W-:Y:S02]  /*39f0*/  MOV R2, 0x3a10 ;  /* 0x00003a1000027802 */ /* 0x000fe40000000f00 */
[----:B---3-5:R-:W-:Y:S05]  /*3a00*/  CALL.REL.NOINC `($__internal_0_$__cuda_sm10x_tcgen05_guardrail_trap_col_being_dealloced_not_returned_by_alloc) ;  /* 0x0000005000e07944 */ /* 0x028fea0003c00000 */
[----:B------:R-:W-:Y:S05]  /*3a10*/  BRA `(.L_x_68) ;  /* 0x0000000000087947 */ /* 0x000fea0003800000 */
.L_x_66:
[----:B------:R-:W-:Y:S02]  /*3a20*/  MOV R2, 0x3a40 ;  /* 0x00003a4000027802 */ /* 0x000fe40000000f00 */
[----:B---3-5:R-:W-:Y:S05]  /*3a30*/  CALL.REL.NOINC `($__internal_2_$__cuda_sm10x_tcgen05_guardrail_trap_unallocated_columns_being_dealloced) ;  /* 0x0000005000ec7944 */ /* 0x028fea0003c00000 */
.L_x_68:
[----:B------:R-:W-:Y:S01]  /*3a40*/  NOP ;  /* 0x0000000000007918 */ /* 0x000fe20000000000 */
[----:B----4-:R-:W-:Y:S05]  /*3a50*/  EXIT ;  /* 0x000000000000794d */ /* 0x010fea0003800000 */
.L_x_50:
[----:B------:R-:W-:-:S09]  /*3a60*/  UISETP.NE.OR UP2, UPT, UR8, 0x3, !UP2 ;  /* 0x000000030800788c */ /* 0x000fd2000d745670 */
[----:B------:R-:W-:Y:S05]  /*3a70*/  BRA.U UP2, `(.L_x_69) ;  /* 0x0000000d02407547 */ /* 0x000fea000b800000 */
[----:B------:R-:W1:Y:S01]  /*3a80*/  LDC R0, c[0x0][0xb30] ;  /* 0x0002cc00ff007b82 */ /* 0x000e620000000800 */
[----:B------:R-:W2:Y:S01]  /*3a90*/  LDCU.64 UR8, c[0x0][0x888] ;  /* 0x00011100ff0877ac */ /* 0x000ea20008000a00 */
[----:B------:R-:W-:Y:S02]  /*3aa0*/  HFMA2 R29, -RZ, RZ, 0, 0 ;  /* 0x00000000ff1d7431 */ /* 0x000fe400000001ff */
[----:B------:R-:W-:Y:S01]  /*3ab0*/  IMAD.MOV.U32 R31, RZ, RZ, 0x1 ;  /* 0x00000001ff1f7424 */ /* 0x000fe200078e00ff */
[----:B------:R-:W-:Y:S01]  /*3ac0*/  MOV R23, 0x2000 ;  /* 0x0000200000177802 */ /* 0x000fe20000000f00 */
[----:B------:R-:W4:Y:S01]  /*3ad0*/  LDCU.64 UR4, c[0x0][0x890] ;  /* 0x00011200ff0477ac */ /* 0x000f220008000a00 */
[----:B------:R-:W-:Y:S01]  /*3ae0*/  IMAD.MOV.U32 R30, RZ, RZ, RZ ;  /* 0x000000ffff1e7224 */ /* 0x000fe200078e00ff */
[----:B------:R-:W3:Y:S01]  /*3af0*/  LDC R19, c[0x0][0x370] ;  /* 0x0000dc00ff137b82 */ /* 0x000ee20000000800 */
[----:B------:R-:W-:Y:S01]  /*3b00*/  UMOV UR7, 0x400 ;  /* 0x0000040000077882 */ /* 0x000fe20000000000 */
[----:B------:R-:W-:-:S02]  /*3b10*/  UPLOP3.LUT UP1, UPT, UPT, UPT, UPT, 0x40, 0x4 ;  /* 0x000000000004789c */ /* 0x000fc40003f2e870 */
[----:B------:R-:W-:-:S04]  /*3b20*/  ULEA UR7, UR37, UR7, 0x18 ;  /* 0x0000000725077291 */ /* 0x000fc8000f8ec0ff */
[----:B------:R-:W3:Y:S01]  /*3b30*/  LDC R2, c[0x0][0xb0c] ;  /* 0x0002c300ff027b82 */ /* 0x000ee20000000800 */
[----:B------:R-:W-:Y:S02]  /*3b40*/  UIADD3 UR13, UPT, UPT, UR7, 0x68, URZ ;  /* 0x00000068070d7890 */ /* 0x000fe4000fffe0ff */
[----:B--2---:R-:W-:Y:S02]  /*3b50*/  UISETP.NE.U32.AND UP2, UPT, UR8, URZ, UPT ;  /* 0x000000ff0800728c */ /* 0x004fe4000bf45070 */
[----:B------:R-:W-:Y:S02]  /*3b60*/  UIADD3 UR17, UPT, UPT, UR7, 0x60, URZ ;  /* 0x0000006007117890 */ /* 0x000fe4000fffe0ff */
[----:B----4-:R-:W-:Y:S01]  /*3b70*/  UISETP.NE.U32.AND UP3, UPT, UR4, URZ, UPT ;  /* 0x000000ff0400728c */ /* 0x010fe2000bf65070 */
[----:B------:R-:W2:Y:S01]  /*3b80*/  LDC R18, c[0x0][0xb20] ;  /* 0x0002c800ff127b82 */ /* 0x000ea20000000800 */
[----:B-1----:R-:W-:Y:S01]  /*3b90*/  ISETP.NE.AND P1, PT, R0, 0x1, PT ;  /* 0x000000010000780c */ /* 0x002fe20003f25270 */
[----:B------:R-:W-:-:S02]  /*3ba0*/  UISETP.NE.AND.EX UP2, UPT, UR9, URZ, UPT, UP2 ;  /* 0x000000ff0900728c */ /* 0x000fc4000bf45320 */
[----:B------:R-:W-:Y:S02]  /*3bb0*/  UPRMT UR13, UR37, 0x654, UR13 ;  /* 0x00000654250d7896 */ /* 0x000fe4000800000d */
[----:B------:R-:W-:Y:S02]  /*3bc0*/  UISETP.NE.AND.EX UP3, UPT, UR5, URZ, UPT, UP3 ;  /* 0x000000ff0500728c */ /* 0x000fe4000bf65330 */
[----:B------:R-:W1:Y:S08]  /*3bd0*/  LDC.64 R32, c[0x0][0x348] ;  /* 0x0000d200ff207b82 */ /* 0x000e700000000a00 */
[----:B------:R-:W4:Y:S08]  /*3be0*/  LDC.64 R16, c[0x0][0xb10] ;  /* 0x0002c400ff107b82 */ /* 0x000f300000000a00 */
[----:B------:R-:W1:Y:S08]  /*3bf0*/  LDC.64 R6, c[0x0][0xb18] ;  /* 0x0002c600ff067b82 */ /* 0x000e700000000a00 */
[----:B------:R-:W1:Y:S08]  /*3c00*/  LDC.64 R4, c[0x0][0xb28] ;  /* 0x0002ca00ff047b82 */ /* 0x000e700000000a00 */
[----:B--23--:R-:W1:Y:S02]  /*3c10*/  LDC R22, c[0x0][0x374] ;  /* 0x0000dd00ff167b82 */ /* 0x00ce640000000800 */
.L_x_78:
[C---:B------:R-:W-:Y:S02]  /*3c20*/  LEA R0, R30.reuse, UR7, 0x3 ;  /* 0x000000071e007c11 */ /* 0x040fe4000f8e18ff */
[----:B------:R-:W-:Y:S02]  /*3c30*/  SHF.L.U32 R3, R29, 0x1f, RZ ;  /* 0x0000001f1d037819 */ /* 0x000fe400000006ff */
[----:B------:R-:W-:Y:S02]  /*3c40*/  LEA R24, R30, UR7, 0x4 ;  /* 0x000000071e187c11 */ /* 0x000fe4000f8e20ff */
[----:B--2---:R-:W2:Y:S02]  /*3c50*/  SYNCS.PHASECHK.TRANS64.TRYWAIT P0, [R0+URZ+0x90], R3 ;  /* 0x00009003000075a7 */ /* 0x004ea400080011ff */
[----:B--2---:R-:W-:Y:S05]  /*3c60*/  @!P0 BRA `(.L_x_70) ;  /* 0x0000004c00848947 */ /* 0x004fea0003800000 */
.L_x_139:
[----:B------:R-:W-:Y:S01]  /*3c70*/  ISETP.GE.AND P0, PT, R72, 0x1, PT ;  /* 0x000000014800780c */ /* 0x000fe20003f06270 */
[----:B------:R-:W3:Y:S01]  /*3c80*/  LDS.128 R24, [R24+0x120] ;  /* 0x0001200018187984 */ /* 0x000ee20000000c00 */
[----:B--2---:R-:W-:Y:S01]  /*3c90*/  VIADD R0, R0, 0xa0 ;  /* 0x000000a000007836 */ /* 0x004fe20000000000 */
[----:B------:R-:W-:Y:S01]  /*3ca0*/  @!PT LDS RZ, [RZ] ;  /* 0x00000000fffff984 */ /* 0x000fe20000000800 */
[----:B------:R-:W-:Y:S01]  /*3cb0*/  @!PT LDS RZ, [RZ] ;  /* 0x00000000fffff984 */ /* 0x000fe20000000800 */
[----:B------:R-:W-:Y:S01]  /*3cc0*/  @!PT LDS RZ, [RZ] ;  /* 0x00000000fffff984 */ /* 0x000fe20000000800 */
[----:B------:R-:W-:Y:S01]  /*3cd0*/  @!PT LDS RZ, [RZ] ;  /* 0x00000000fffff984 */ /* 0x000fe20000000800 */
[----:B------:R2:W-:Y:S06]  /*3ce0*/  MEMBAR.ALL.CTA ;  /* 0x0000000000007992 */ /* 0x0005ec0000008000 */
[----:B--2---:R-:W2:Y:S01]  /*3cf0*/  FENCE.VIEW.ASYNC.S ;  /* 0x00000000000073c6 */ /* 0x004ea20000000000 */
[----:B------:R-:W-:Y:S04]  /*3d00*/  PRMT R0, RZ, 0x654, R0 ;  /* 0x00000654ff007816 */ /* 0x000fe80000000000 */
[----:B--2---:R2:W-:Y:S01]  /*3d10*/  SYNCS.ARRIVE.TRANS64.RED.A1T0 RZ, [R0+URZ], RZ ;  /* 0x000000ff00ff79a7 */ /* 0x0045e200081004ff */
[----:B---3--:R-:W-:Y:S11]  /*3d20*/  LOP3.LUT P3, RZ, R26, 0x1, RZ, 0xc0, !PT ;  /* 0x000000011aff7812 */ /* 0x008ff6000786c0ff */
[----:B------:R-:W-:Y:S02]  /*3d30*/  @!UPT UIADD3 URZ, UPT, UPT, URZ, URZ, URZ ;  /* 0x000000fffffff290 */ /* 0x000fe4000fffe0ff */
[----:B------:R-:W-:Y:S02]  /*3d40*/  @P3 MOV R13, R24 ;  /* 0x00000018000d3202 */ /* 0x000fe40000000f00 */
[----:B------:R-:W-:Y:S01]  /*3d50*/  @P3 LOP3.LUT R8, R25, 0xffff, RZ, 0xc0, !PT ;  /* 0x0000ffff19083812 */ /* 0x000fe200078ec0ff */
[----:B--2---:R-:W-:Y:S06]  /*3d60*/  @!P0 BRA `(.L_x_71) ;  /* 0x0000000000a48947 */ /* 0x004fec0003800000 */
[----:B-1----:R-:W-:Y:S01]  /*3d70*/  IMAD.HI.U32 R35, R22, R7, RZ ;  /* 0x0000000716237227 */ /* 0x002fe200078e00ff */
[----:B------:R-:W-:Y:S02]  /*3d80*/  ISETP.NE.AND P0, PT, R6, 0x1, PT ;  /* 0x000000010600780c */ /* 0x000fe40003f05270 */
[----:B------:R-:W-:Y:S01]  /*3d90*/  ISETP.NE.AND P2, PT, R72, 0x1, PT ;  /* 0x000000014800780c */ /* 0x000fe20003f45270 */
[----:B----4-:R-:W-:Y:S01]  /*3da0*/  IMAD.HI.U32 R34, R19, R16, RZ ;  /* 0x0000001013227227 */ /* 0x010fe200078e00ff */
[----:B------:R-:W-:Y:S02]  /*3db0*/  SHF.R.U32.HI R35, RZ, R18, R35 ;  /* 0x00000012ff237219 */ /* 0x000fe40000011623 */
[----:B------:R-:W-:Y:S01]  /*3dc0*/  ISETP.NE.AND P4, PT, R2, 0x1, PT ;  /* 0x000000010200780c */ /* 0x000fe20003f85270 */
[----:B------:R-:W-:Y:S01]  /*3dd0*/  IMAD.HI.U32 R36, R13, R16, RZ ;  /* 0x000000100d247227 */ /* 0x000fe200078e00ff */
[----:B------:R-:W-:Y:S02]  /*3de0*/  SHF.R.U32.HI R34, RZ, R17, R34 ;  /* 0x00000011ff227219 */ /* 0x000fe40000011622 */
[----:B------:R-:W-:Y:S01]  /*3df0*/  SEL R3, R22, R35, !P0 ;  /* 0x0000002316037207 */ /* 0x000fe20004000000 */
[C---:B------:R-:W-:Y:S01]  /*3e00*/  IMAD.HI.U32 R35, R8.reuse, R7, RZ ;  /* 0x0000000708237227 */ /* 0x040fe200078e00ff */
[----:B------:R-:W-:Y:S02]  /*3e10*/  SEL R11, R19, R34, !P4 ;  /* 0x00000022130b7207 */ /* 0x000fe40006000000 */
[----:B------:R-:W-:Y:S01]  /*3e20*/  SHF.R.U32.HI R36, RZ, R17, R36 ;  /* 0x00000011ff247219 */ /* 0x000fe20000011624 */
[----:B------:R-:W-:Y:S01]  /*3e30*/  IMAD.HI.U32 R38, R3, R4, RZ ;  /* 0x0000000403267227 */ /* 0x000fe200078e00ff */
[----:B------:R-:W-:Y:S03]  /*3e40*/  SHF.R.U32.HI R35, RZ, R18, R35 ;  /* 0x00000012ff237219 */ /* 0x000fe60000011623 */
[----:B------:R-:W-:Y:S01]  /*3e50*/  IMAD.HI.U32 R34, R11, R4, RZ ;  /* 0x000000040b227227 */ /* 0x000fe200078e00ff */
[----:B------:R-:W-:Y:S02]  /*3e60*/  @P2 SHF.R.U32.HI R3, RZ, R5, R38 ;  /* 0x00000005ff032219 */ /* 0x000fe40000011626 */
[----:B------:R-:W-:Y:S02]  /*3e70*/  SEL R9, R8, R35, !P0 ;  /* 0x0000002308097207 */ /* 0x000fe40004000000 */
[----:B------:R-:W-:Y:S01]  /*3e80*/  @P2 SHF.R.U32.HI R11, RZ, R5, R34 ;  /* 0x00000005ff0b2219 */ /* 0x000fe20000011622 */
[C---:B------:R-:W-:Y:S01]  /*3e90*/  IMAD R10, R72.reuse, R3, RZ ;  /* 0x00000003480a7224 */ /* 0x040fe200078e02ff */
[----:B------:R-:W-:Y:S01]  /*3ea0*/  SEL R3, R13, R36, !P4 ;  /* 0x000000240d037207 */ /* 0x000fe20006000000 */
[C---:B------:R-:W-:Y:S03]  /*3eb0*/  IMAD.HI.U32 R14, R9.reuse, R4, RZ ;  /* 0x00000004090e7227 */ /* 0x040fe600078e00ff */
[----:B------:R-:W-:Y:S01]  /*3ec0*/  ISETP.GE.AND P0, PT, R9, R10, PT ;  /* 0x0000000a0900720c */ /* 0x000fe20003f06270 */
[C---:B------:R-:W-:Y:S01]  /*3ed0*/  IMAD R12, R72.reuse, R11, RZ ;  /* 0x0000000b480c7224 */ /* 0x040fe200078e02ff */
[-C--:B------:R-:W-:Y:S04]  /*3ee0*/  SHF.R.U32.HI R14, RZ, R5.reuse, R14 ;  /* 0x00000005ff0e7219 */ /* 0x080fe8000001160e */
[----:B------:R-:W-:Y:S02]  /*3ef0*/  ISETP.GE.OR P0, PT, R3, R12, P0 ;  /* 0x0000000c0300720c */ /* 0x000fe40000706670 */
[----:B------:R-:W-:Y:S05]  /*3f00*/  SEL R15, R9, R14, !P2 ;  /* 0x0000000e090f7207 */ /* 0x000fea0005000000 */
[----:B------:R-:W-:Y:S04]  /*3f10*/  IMAD.MOV R14, RZ, RZ, -R15 ;  /* 0x000000ffff0e7224 */ /* 0x000fe800078e0a0f */
[----:B------:R-:W-:Y:S02]  /*3f20*/  IMAD R14, R72, R14, R9 ;  /* 0x0000000e480e7224 */ /* 0x000fe400078e0209 */
[C---:B------:R-:W-:Y:S05]  /*3f30*/  @!P0 IMAD.HI.U32 R10, R3.reuse, R4, RZ ;  /* 0x00000004030a8227 */ /* 0x040fea00078e00ff */
[----:B------:R-:W-:Y:S04]  /*3f40*/  @!P0 SHF.R.U32.HI R10, RZ, R5, R10 ;  /* 0x00000005ff0a8219 */ /* 0x000fe8000001160a */
[----:B------:R-:W-:Y:S01]  /*3f50*/  @!P0 SEL R0, R3, R10, !P2 ;  /* 0x0000000a03008207 */ /* 0x000fe20005000000 */
[----:B------:R-:W-:Y:S03]  /*3f60*/  IMAD.MOV R10, RZ, RZ, -R3 ;  /* 0x000000ffff0a7224 */ /* 0x000fe600078e0a03 */
[----:B------:R-:W-:Y:S01]  /*3f70*/  @!P0 IADD3 R15, PT, PT, R15, -R0, RZ ;  /* 0x800000000f0f8210 */ /* 0x000fe20007ffe0ff */
[----:B------:R-:W-:Y:S01]  /*3f80*/  @!P0 IMAD R0, R11, R14, R0 ;  /* 0x0000000e0b008224 */ /* 0x000fe200078e0200 */
[----:B------:R-:W-:Y:S01]  /*3f90*/  IADD3 R11, PT, PT, -R9, RZ, RZ ;  /* 0x000000ff090b7210 */ /* 0x000fe20007ffe1ff */
[----:B------:R-:W-:Y:S02]  /*3fa0*/  IMAD R13, R2, R10, R13 ;  /* 0x0000000a020d7224 */ /* 0x000fe400078e020d */
[----:B------:R-:W-:Y:S02]  /*3fb0*/  @!P0 IMAD R9, R15, R72, R3 ;  /* 0x000000480f098224 */ /* 0x000fe400078e0203 */
[----:B------:R-:W-:Y:S02]  /*3fc0*/  @!P0 IMAD.MOV.U32 R3, RZ, RZ, R0 ;  /* 0x000000ffff038224 */ /* 0x000fe400078e0000 */
[----:B------:R-:W-:Y:S02]  /*3fd0*/  IMAD R8, R6, R11, R8 ;  /* 0x0000000b06087224 */ /* 0x000fe400078e0208 */
[----:B------:R-:W-:Y:S02]  /*3fe0*/  IMAD R13, R3, R2, R13 ;  /* 0x00000002030d7224 */ /* 0x000fe400078e020d */
[----:B------:R-:W-:Y:S02]  /*3ff0*/  IMAD R8, R9, R6, R8 ;  /* 0x0000000609087224 */ /* 0x000fe400078e0208 */
.L_x_71:
[----:B------:R-:W-:Y:S05]  /*4000*/  BRA.U UP1, `(.L_x_72) ;  /* 0x0000000101107547 */ /* 0x000fea000b800000 */
[----:B------:R-:W-:Y:S04]  /*4010*/  MOV R0, UR6 ;  /* 0x0000000600007c02 */ /* 0x000fe80008000f00 */
[----:B------:R-:W-:Y:S04]  /*4020*/  SHF.L.U32 R3, R0, 0x1f, RZ ;  /* 0x0000001f00037819 */ /* 0x000fe800000006ff */
[----:B------:R-:W2:Y:S02]  /*4030*/  SYNCS.PHASECHK.TRANS64.TRYWAIT P0, [UR7+0x88], R3 ;  /* 0x00008803ff0075a7 */ /* 0x000ea40008001107 */
[----:B--2---:R-:W-:Y:S05]  /*4040*/  @!P0 BRA `(.L_x_73) ;  /* 0x0000004800a08947 */ /* 0x004fea0003800000 */
.L_x_72:
[----:B------:R-:W-:Y:S02]  /*4050*/  R2UR UR19, R21 ;  /* 0x00000000151372ca */ /* 0x000fe400000e0000 */
[----:B------:R-:W-:Y:S02]  /*4060*/  R2UR UR18, R20 ;  /* 0x00000000141272ca */ /* 0x000fe400000e0000 */
[----:B------:R-:W-:Y:S02]  /*4070*/  ISETP.NE.U32.AND P2, PT, RZ, UR4, PT ;  /* 0x00000004ff007c0c */ /* 0x000fe4000bf45070 */
[----:B------:R-:W-:Y:S02]  /*4080*/  SHF.L.U32 R12, R31, 0x1f, RZ ;  /* 0x0000001f1f0c7819 */ /* 0x000fe400000006ff */
[----:B------:R-:W-:Y:S05]  /*4090*/  ISETP.NE.AND.EX P2, PT, RZ, UR5, PT, P2 ;  /* 0x00000005ff007c0c */ /* 0x000fea000bf45320 */
[----:B------:R-:W-:Y:S02]  /*40a0*/  USHF.L.U32 UR19, UR19, 0x7, URZ ;  /* 0x0000000713137899 */ /* 0x000fe400080006ff */
[----:B------:R-:W-:Y:S01]  /*40b0*/  USHF.L.U32 UR18, UR18, 0x7, URZ ;  /* 0x0000000712127899 */ /* 0x000fe200080006ff */
[----:B------:R-:W-:Y:S11]  /*40c0*/  BRA.U !UP3, `(.L_x_74) ;  /* 0x000000010b347547 */ /* 0x000ff6000b800000 */
[----:B------:R-:W-:Y:S01]  /*40d0*/  UPLOP3.LUT UP0, UPT, UPT, UPT, UP2, 0x80, 0x8 ;  /* 0x000000000008789c */ /* 0x000fe20003f0f020 */
[----:B--2---:R-:W-:Y:S02]  /*40e0*/  HFMA2 R0, -RZ, RZ, 0, 5.9604644775390625e-08 ;  /* 0x00000001ff007431 */ /* 0x004fe400000001ff */
[----:B------:R-:W-:Y:S03]  /*40f0*/  IMAD.MOV.U32 R171, RZ, RZ, 0x1 ;  /* 0x00000001ffab7424 */ /* 0x000fe600078e00ff */
[----:B------:R-:W-:Y:S05]  /*4100*/  PLOP3.LUT P0, PT, PT, PT, UP0, 0x80, 0x8 ;  /* 0x000000000008781c */ /* 0x000fea0003f0f008 */
[----:B------:R-:W2:Y:S01]  /*4110*/  @UP0 LDCU.64 UR10, c[0x0][0x888] ;  /* 0x00011100ff0a07ac */ /* 0x000ea20008000a00 */
[----:B------:R-:W-:Y:S07]  /*4120*/  @UP0 UIMAD UR8, UR36, UR4, URZ ;  /* 0x00000004240802a4 */ /* 0x000fee000f8e02ff */
[----:B------:R-:W-:Y:S01]  /*4130*/  @!P0 PRMT R171, R0, 0x7610, R171 ;  /* 0x0000761000ab8816 */ /* 0x000fe200000000ab */
[----:B--2---:R-:W-:Y:S03]  /*4140*/  @UP0 UIMAD.WIDE UR10, UR8, 0x4, UR10 ;  /* 0x00000004080a08a5 */ /* 0x004fe6000f8e020a */
[----:B------:R-:W2:Y:S03]  /*4150*/  @!UP0 LDCU UR8, c[0x0][0x880] ;  /* 0x00011000ff0887ac */ /* 0x000ea60008000800 */
[----:B------:R-:W-:Y:S01]  /*4160*/  IMAD.U32 R10, RZ, RZ, UR10 ;  /* 0x0000000aff0a7e24 */ /* 0x000fe2000f8e00ff */
[----:B------:R-:W-:Y:S05]  /*4170*/  MOV R11, UR11 ;  /* 0x0000000b000b7c02 */ /* 0x000fea0008000f00 */
[----:B-----5:R3:W5:Y:S02]  /*4180*/  @P0 LDG.E R81, desc[UR46][R10.64] ;  /* 0x0000002e0a510981 */ /* 0x020764000c1e1900 */
[----:B--23--:R-:W-:Y:S07]  /*4190*/  @!P0 IMAD.U32 R81, RZ, RZ, UR8 ;  /* 0x00000008ff518e24 */ /* 0x00cfee000f8e00ff */
.L_x_74:
[----:B-----5:R-:W-:Y:S01]  /*41a0*/  @!P2 FSETP.EQ.AND P0, PT, R81, RZ, PT ;  /* 0x000000ff5100a20b */ /* 0x020fe20003f02000 */
[----:B------:R-:W-:Y:S01]  /*41b0*/  @!UPT UIADD3 URZ, UPT, UPT, URZ, URZ, URZ ;  /* 0x000000fffffff290 */ /* 0x000fe2000fffe0ff */
[----:B------:R-:W-:Y:S11]  /*41c0*/  @!P2 BRA `(.L_x_75) ;  /* 0x000000000014a947 */ /* 0x000ff60003800000 */
[----:B------:R-:W-:Y:S02]  /*41d0*/  LOP3.LUT P2, RZ, R171, 0xff, RZ, 0xc0, !PT ;  /* 0x000000ffabff7812 */ /* 0x000fe4000784c0ff */
[----:B------:R-:W-:Y:S04]  /*41e0*/  PLOP3.LUT P0, PT, PT, PT, UP0, 0x80, 0x8 ;  /* 0x000000000008781c */ /* 0x000fe80003f0f008 */
[----:B------:R-:W-:Y:S07]  /*41f0*/  PLOP3.LUT P0, PT, P0, PT, PT, 0x8, 0x80 ;  /* 0x000000000080781c */ /* 0x000fee000070e170 */
[----:B------:R-:W-:Y:S11]  /*4200*/  @P2 FSETP.EQ.AND P0, PT, R81, RZ, PT ;  /* 0x000000ff5100220b */ /* 0x000ff60003f02000 */
[----:B------:R-:W-:Y:S02]  /*4210*/  @!UPT UIADD3 URZ, UPT, UPT, URZ, URZ, URZ ;  /* 0x000000fffffff290 */ /* 0x000fe4000fffe0ff */
.L_x_75:
[----:B------:R-:W3:Y:S01]  /*4220*/  SYNCS.PHASECHK.TRANS64.TRYWAIT P2, [UR7+0x70], R12 ;  /* 0x0000700cff0075a7 */ /* 0x000ee20008041107 */
[----:B------:R-:W-:Y:S04]  /*4230*/  ELECT P4, URZ, PT ;  /* 0x0000000000ff782f */ /* 0x000fe80003880000 */
[----:B------:R-:W-:Y:S11]  /*4240*/  PLOP3.LUT P4, PT, P0, P4, PT, 0xf2, 0x2f ;  /* 0x00000000002f781c */ /* 0x000ff60000789e72 */
[----:B------:R-:W-:Y:S02]  /*4250*/  @!UPT UIADD3 URZ, UPT, UPT, URZ, URZ, URZ ;  /* 0x000000fffffff290 */ /* 0x000fe4000fffe0ff */
[----:B-1----:R-:W-:Y:S05]  /*4260*/  @!P4 IADD3 R21, P0, PT, R32, 0x580, RZ ;  /* 0x000005802015c810 */ /* 0x002fea0007f1e0ff */
[----:B------:R-:W-:Y:S01]  /*4270*/  @!P4 IMAD.X R20, RZ, RZ, R33, P0 ;  /* 0x000000ffff14c224 */ /* 0x000fe200000e0621 */
[----:B---3--:R-:W-:Y:S07]  /*4280*/  @!P2 BRA `(.L_x_76) ;  /* 0x000000480028a947 */ /* 0x008fee0003800000 */
.L_x_142:
[----:B------:R-:W3:Y:S01]  /*4290*/  LDC.64 R14, c[0x0][0xb10] ;  /* 0x0002c400ff0e7b82 */ /* 0x000ee20000000a00 */
[----:B------:R-:W-:Y:S01]  /*42a0*/  @!P4 R2UR UR8, R20 ;  /* 0x000000001408c2ca */ /* 0x000fe200000e0000 */
[----:B------:R-:W-:Y:S01]  /*42b0*/  VOTEU.ALL UP1, P4 ;  /* 0x0000000000ff7886 */ /* 0x000fe20002020000 */
[----:B------:R-:W-:Y:S01]  /*42c0*/  @!P4 R2UR UR9, R21 ;  /* 0x000000001509c2ca */ /* 0x000fe200000e0000 */
[----:B------:R-:W-:Y:S01]  /*42d0*/  UMOV UR10, 0x0 ;  /* 0x00000000000a7882 */ /* 0x000fe20000000000 */
[----:B------:R-:W-:Y:S03]  /*42e0*/  UMOV UR11, 0x10000000 ;  /* 0x10000000000b7882 */ /* 0x000fe60000000000 */
[----:B------:R-:W5:Y:S01]  /*42f0*/  LDC.64 R10, c[0x0][0xb18] ;  /* 0x0002c600ff0a7b82 */ /* 0x000f620000000a00 */
[----:B------:R-:W-:Y:S01]  /*4300*/  @!UP1 UIADD3 UR16, UPT, UPT, UR7, 0x200, URZ ;  /* 0x0000020007109890 */ /* 0x000fe2000fffe0ff */
[----:B------:R-:W-:Y:S01]  /*4310*/  @P3 SHF.R.U32.HI R28, RZ, 0x10, R25 ;  /* 0x00000010ff1c3819 */ /* 0x000fe20000011619 */
[----:B------:R-:W-:Y:S01]  /*4320*/  VOTEU.ALL UP1, P4 ;  /* 0x0000000000ff7886 */ /* 0x000fe20002020000 */
[----:B------:R-:W-:Y:S01]  /*4330*/  UMOV UR20, UR36 ;  /* 0x0000002400147c82 */ /* 0x000fe20008000000 */
[----:B------:R-:W-:Y:S03]  /*4340*/  VIADD R30, R30, 0x1 ;  /* 0x000000011e1e7836 */ /* 0x000fe60000000000 */
[----:B--2---:R-:W2:Y:S01]  /*4350*/  @!P1 LDC R0, c[0x0][0xb20] ;  /* 0x0002c800ff009b82 */ /* 0x004ea20000000800 */
[----:B------:R-:W-:Y:S01]  /*4360*/  IMAD.U32 R21, RZ, RZ, UR8 ;  /* 0x00000008ff157e24 */ /* 0x000fe2000f8e00ff */
[----:B------:R-:W-:Y:S06]  /*4370*/  UPRMT UR8, UR37, 0x654, UR17 ;  /* 0x0000065425087896 */ /* 0x000fec0008000011 */
[----:B-1----:R-:W1:Y:S01]  /*4380*/  @!P1 LDC R3, c[0x0][0xb0c] ;  /* 0x0002c300ff039b82 */ /* 0x002e620000000800 */
[----:B------:R-:W-:Y:S01]  /*4390*/  IMAD.U32 R20, RZ, RZ, UR9 ;  /* 0x00000009ff147e24 */ /* 0x000fe2000f8e00ff */
[----:B------:R-:W-:Y:S04]  /*43a0*/  @!P4 R2UR UR15, R21 ;  /* 0x00000000150fc2ca */ /* 0x000fe800000e0000 */
[----:B------:R-:W-:Y:S01]  /*43b0*/  @!P4 R2UR UR14, R20 ;  /* 0x00000000140ec2ca */ /* 0x000fe200000e0000 */
[----:B------:R-:W-:Y:S11]  /*43c0*/  @!P4 IMAD.MOV.U32 R20, RZ, RZ, 0x2000 ;  /* 0x00002000ff14c424 */ /* 0x000ff600078e00ff */
[----:B------:R-:W-:Y:S01]  /*43d0*/  @!UPT UIADD3 URZ, UPT, UPT, URZ, URZ, URZ ;  /* 0x000000fffffff290 */ /* 0x000fe2000fffe0ff */
[----:B------:R1:W-:Y:S01]  /*43e0*/  @!UP1 UTMALDG.3D [UR16], [UR14], desc[UR10] ;  /* 0x00000a100e0095b4 */ /* 0x0003e20008011000 */
[----:B------:R1:W-:Y:S02]  /*43f0*/  @!P4 SYNCS.ARRIVE.TRANS64.RED.A0TR RZ, [UR7+0x60], R20 ;  /* 0x00006014ffffc9a7 */ /* 0x0003e40008300407 */
[----:B-1----:R-:W-:Y:S01]  /*4400*/  @!P1 ISETP.NE.AND P2, PT, R3, 0x1, PT ;  /* 0x000000010300980c */ /* 0x002fe20003f45270 */
[C---:B---3--:R-:W-:Y:S01]  /*4410*/  @!P1 IMAD.HI.U32 R14, R13.reuse, R14, RZ ;  /* 0x0000000e0d0e9227 */ /* 0x048fe200078e00ff */
[----:B-----5:R-:W-:Y:S03]  /*4420*/  @!P1 ISETP.NE.AND P0, PT, R10, 0x1, PT ;  /* 0x000000010a00980c */ /* 0x020fe60003f05270 */
[C---:B------:R-:W-:Y:S01]  /*4430*/  @!P1 IMAD.HI.U32 R11, R8.reuse, R11, RZ ;  /* 0x0000000b080b9227 */ /* 0x040fe200078e00ff */
[----:B------:R-:W-:Y:S04]  /*4440*/  @!P1 SHF.R.U32.HI R14, RZ, R15, R14 ;  /* 0x0000000fff0e9219 */ /* 0x000fe8000001160e */
[----:B--2---:R-:W-:Y:S01]  /*4450*/  @!P1 SHF.R.U32.HI R9, RZ, R0, R11 ;  /* 0x00000000ff099219 */ /* 0x004fe2000001160b */
[----:B------:R-:W-:Y:S01]  /*4460*/  SYNCS.ARRIVE.TRANS64.RED.A1T0 RZ, [UR8], RZ ;  /* 0x000000ffffff79a7 */ /* 0x000fe20008100408 */
[----:B------:R-:W-:Y:S02]  /*4470*/  @!P1 SEL R14, R13, R14, !P2 ;  /* 0x0000000e0d0e9207 */ /* 0x000fe40005000000 */
[----:B------:R-:W-:Y:S01]  /*4480*/  @!P1 SEL R9, R8, R9, !P0 ;  /* 0x0000000908099207 */ /* 0x000fe20004000000 */
[----:B------:R-:W1:Y:S04]  /*4490*/  SYNCS.PHASECHK.TRANS64.TRYWAIT P5, [UR7+0x78], R12 ;  /* 0x0000780cff0075a7 */ /* 0x000e6800080a1107 */
[----:B------:R-:W-:Y:S02]  /*44a0*/  @!P1 IMAD.IADD R0, R9, 0x1, -R14 ;  /* 0x0000000109009824 */ /* 0x000fe400078e0a0e */
[----:B------:R-:W-:Y:S02]  /*44b0*/  @!P1 IMAD.IADD R9, R14, 0x1, -R9 ;  /* 0x000000010e099824 */ /* 0x000fe400078e0a09 */
[----:B------:R-:W-:Y:S02]  /*44c0*/  @!P1 IMAD R13, R0, R3, R13 ;  /* 0x00000003000d9224 */ /* 0x000fe400078e020d */
[----:B------:R-:W-:Y:S01]  /*44d0*/  @!P1 IMAD R8, R9, R10, R8 ;  /* 0x0000000a09089224 */ /* 0x000fe200078e0208 */
[----:B-1----:R-:W-:Y:S06]  /*44e0*/  @!P5 BRA `(.L_x_77) ;  /* 0x0000004400a8d947 */ /* 0x002fec0003800000 */
.L_x_144:
[----:B-1----:R-:W-:Y:S01]  /*44f0*/  @!P4 IADD3 R3, P0, PT, R32, 0x580, RZ ;  /* 0x000005802003c810 */ /* 0x002fe20007f1e0ff */
[----:B------:R-:W-:Y:S01]  /*4500*/  VOTEU.ALL UP1, P4 ;  /* 0x0000000000ff7886 */ /* 0x000fe20002020000 */
[----:B------:R-:W-:Y:S01]  /*4510*/  UMOV UR20, 0x0 ;  /* 0x0000000000147882 */ /* 0x000fe20000000000 */
[----:B------:R-:W-:Y:S01]  /*4520*/  UMOV UR21, 0x10000000 ;  /* 0x1000000000157882 */ /* 0x000fe20000000000 */
[----:B------:R-:W-:Y:S01]  /*4530*/  @!P4 R2UR UR9, R3 ;  /* 0x000000000309c2ca */ /* 0x000fe200000e0000 */
[----:B------:R-:W-:Y:S01]  /*4540*/  @!P4 IMAD.X R0, RZ, RZ, R33, P0 ;  /* 0x000000ffff00c224 */ /* 0x000fe200000e0621 */
[----:B------:R-:W-:Y:S01]  /*4550*/  @!UP1 UIADD3 UR10, UPT, UPT, UR18, 0x40, URZ ;  /* 0x00000040120a9890 */ /* 0x000fe2000fffe0ff */
[----:B------:R-:W-:Y:S01]  /*4560*/  ISETP.NE.AND P0, PT, R30, 0x2, PT ;  /* 0x000000021e00780c */ /* 0x000fe20003f05270 */
[----:B------:R-:W-:Y:S01]  /*4570*/  UMOV UR11, UR19 ;  /* 0x00000013000b7c82 */ /* 0x000fe20008000000 */
[----:B------:R-:W-:Y:S01]  /*4580*/  UMOV UR12, UR36 ;  /* 0x00000024000c7c82 */ /* 0x000fe20008000000 */
[----:B------:R-:W-:Y:S01]  /*4590*/  @!P4 R2UR UR8, R0 ;  /* 0x000000000008c2ca */ /* 0x000fe200000e0000 */
[----:B------:R-:W-:Y:S01]  /*45a0*/  IMAD.IADD R20, R8, 0x1, R147 ;  /* 0x0000000108147824 */ /* 0x000fe200078e0293 */
[----:B------:R-:W-:Y:S01]  /*45b0*/  @P3 R2UR UR36, R28 ;  /* 0x000000001c2432ca */ /* 0x000fe200000e0000 */
[----:B------:R-:W-:Y:S01]  /*45c0*/  IMAD.IADD R21, R13, 0x1, R170 ;  /* 0x000000010d157824 */ /* 0x000fe200078e02aa */
[----:B------:R-:W-:Y:S02]  /*45d0*/  SEL R0, RZ, 0x1, P0 ;  /* 0x00000001ff007807 */ /* 0x000fe40000000000 */
[----:B------:R-:W-:Y:S01]  /*45e0*/  LOP3.LUT R31, R31, 0x1, RZ, 0x3c, !PT ;  /* 0x000000011f1f7812 */ /* 0x000fe200078e3cff */
[----:B------:R-:W-:Y:S01]  /*45f0*/  IMAD.U32 R10, RZ, RZ, UR9 ;  /* 0x00000009ff0a7e24 */ /* 0x000fe2000f8e00ff */
[----:B------:R-:W-:Y:S01]  /*4600*/  @!UP1 UIADD3 UR9, UPT, UPT, UR7, 0x68, URZ ;  /* 0x0000006807099890 */ /* 0x000fe2000fffe0ff */
[----:B------:R-:W-:Y:S02]  /*4610*/  LOP3.LUT R29, R29, R0, RZ, 0x3c, !PT ;  /* 0x000000001d1d7212 */ /* 0x000fe400078e3cff */
[----:B------:R-:W-:Y:S02]  /*4620*/  SEL R30, R30, RZ, P0 ;  /* 0x000000ff1e1e7207 */ /* 0x000fe40000000000 */
[----:B------:R-:W-:Y:S01]  /*4630*/  IMAD.U32 R11, RZ, RZ, UR8 ;  /* 0x00000008ff0b7e24 */ /* 0x000fe2000f8e00ff */
[----:B------:R-:W-:Y:S01]  /*4640*/  @!P4 R2UR UR14, R10 ;  /* 0x000000000a0ec2ca */ /* 0x000fe200000e0000 */
[----:B------:R-:W-:Y:S01]  /*4650*/  @!UP1 UIADD3 UR8, UPT, UPT, UR7, 0x2200, URZ ;  /* 0x0000220007089890 */ /* 0x000fe2000fffe0ff */
[----:B------:R-:W-:Y:S02]  /*4660*/  VOTEU.ALL UP1, P4 ;  /* 0x0000000000ff7886 */ /* 0x000fe40002020000 */
[----:B------:R-:W-:Y:S11]  /*4670*/  @!P4 R2UR UR15, R11 ;  /* 0x000000000b0fc2ca */ /* 0x000ff600000e0000 */
[----:B------:R-:W-:Y:S02]  /*4680*/  @!UPT UIADD3 URZ, UPT, UPT, URZ, URZ, URZ ;  /* 0x000000fffffff290 */ /* 0x000fe4000fffe0ff */
[----:B------:R2:W-:Y:S01]  /*4690*/  @!UP1 UTMALDG.3D [UR8], [UR14], desc[UR20] ;  /* 0x000014080e0095b4 */ /* 0x0005e20008011000 */
[----:B------:R2:W-:Y:S01]  /*46a0*/  @!P4 SYNCS.ARRIVE.TRANS64.RED.A0TR RZ, [UR7+0x68], R23 ;  /* 0x00006817ffffc9a7 */ /* 0x0005e20008300407 */
[----:B------:R-:W-:Y:S01]  /*46b0*/  UPLOP3.LUT UP1, UPT, UPT, UPT, UPT, 0x80, 0x8 ;  /* 0x000000000008789c */ /* 0x000fe20003f2f070 */
[----:B------:R-:W-:Y:S01]  /*46c0*/  SYNCS.ARRIVE.TRANS64.RED.A1T0 RZ, [UR13], RZ ;  /* 0x000000ffffff79a7 */ /* 0x000fe2000810040d */
[----:B------:R-:W-:Y:S09]  /*46d0*/  @P3 BRA `(.L_x_78) ;  /* 0xfffffff400503947 */ /* 0x000ff2000383ffff */
[----:B------:R-:W-:-:S04]  /*46e0*/  SHF.L.U32 R3, R31, 0x1f, RZ ;  /* 0x0000001f1f037819 */ /* 0x000fc800000006ff */
[----:B------:R-:W1:Y:S02]  /*46f0*/  SYNCS.PHASECHK.TRANS64.TRYWAIT P0, [UR7+0x70], R3 ;  /* 0x00007003ff0075a7 */ /* 0x000e640008001107 */
[----:B-1----:R-:W-:Y:S05]  /*4700*/  @!P0 BRA `(.L_x_79) ;  /* 0x0000004400388947 */ /* 0x002fea0003800000 */
.L_x_146:
[----:B-1----:R-:W-:-:S07]  /*4710*/  MOV R0, UR7 ;  /* 0x0000000700007c02 */ /* 0x002fce0008000f00 */
.L_x_80:
[----:B-1----:R-:W-:-:S04]  /*4720*/  SHF.L.U32 R3, R31, 0x1f, RZ ;  /* 0x0000001f1f037819 */ /* 0x002fc800000006ff */
[----:B------:R1:W3:Y:S03]  /*4730*/  SYNCS.PHASECHK.TRANS64.TRYWAIT P0, [R0+URZ+0x78], R3 ;  /* 0x00007803000075a7 */ /* 0x0002e600080011ff */
[----:B---3--:R-:W-:Y:S05]  /*4740*/  @!P0 NANOSLEEP.SYNCS 0x989680 ;  /* 0x009896800000895d */ /* 0x008fea0003900000 */
[----:B------:R-:W3:Y:S02]  /*4750*/  @!P0 SYNCS.PHASECHK.TRANS64 P0, [R0+URZ+0x78], R3 ;  /* 0x00007803000085a7 */ /* 0x000ee400080010ff */
[----:B--23--:R-:W-:Y:S05]  /*4760*/  @P0 EXIT ;  /* 0x000000000000094d */ /* 0x00cfea0003800000 */
[----:B------:R-:W-:Y:S05]  /*4770*/  BRA `(.L_x_80) ;  /* 0xfffffffc00e87947 */ /* 0x000fea000383ffff */
.L_x_69:
[----:B------:R-:W-:-:S06]  /*4780*/  UISETP.GE.AND UP1, UPT, UR8, 0x4, UPT ;  /* 0x000000040800788c */ /* 0x000fcc000bf26270 */
[----:B------:R-:W-:-:S13]  /*4790*/  PLOP3.LUT P0, PT, PT, PT, UP1, 0x80, 0x8 ;  /* 0x000000000008781c */ /* 0x000fda0003f0f018 */
[----:B------:R-:W-:Y:S05]  /*47a0*/  @!P0 EXIT ;  /* 0x000000000000894d */ /* 0x000fea0003800000 */
[----:B------:R-:W-:Y:S01]  /*47b0*/  BAR.SYNC.DEFER_BLOCKING 0x6, 0xa0 ;  /* 0x0182800000007b1d */ /* 0x000fe20000010000 */
[C---:B------:R-:W-:Y:S01]  /*47c0*/  IMAD.SHL.U32 R3, R189.reuse, 0x40, RZ ;  /* 0x00000040bd037824 */ /* 0x040fe200078e00ff */
[C---:B------:R-:W-:Y:S01]  /*47d0*/  LOP3.LUT R193, R189.reuse, 0x60, RZ, 0xc0, !PT ;  /* 0x00000060bdc17812 */ /* 0x040fe200078ec0ff */
[C---:B------:R-:W-:Y:S01]  /*47e0*/  IMAD.SHL.U32 R172, R189.reuse, 0x8, RZ ;  /* 0x00000008bdac7824 */ /* 0x040fe200078e00ff */
[C---:B------:R-:W-:Y:S01]  /*47f0*/  LOP3.LUT R191, R189.reuse, 0x2, RZ, 0xc0, !PT ;  /* 0x00000002bdbf7812 */ /* 0x040fe200078ec0ff */
[----:B------:R-:W-:Y:S01]  /*4800*/  IMAD.U32 R79, R189, 0x10000, RZ ;  /* 0x00010000bd4f7824 */ /* 0x000fe200078e00ff */
[----:B------:R-:W-:Y:S02]  /*4810*/  UMOV UR49, 0x400 ;  /* 0x0000040000317882 */ /* 0x000fe40000000000 */
[----:B------:R-:W1:Y:S01]  /*4820*/  LDC R177, c[0x0][0x370] ;  /* 0x0000dc00ffb17b82 */ /* 0x000e620000000800 */
[----:B------:R-:W-:Y:S01]  /*4830*/  ULEA UR49, UR37, UR49, 0x18 ;  /* 0x0000003125317291 */ /* 0x000fe2000f8ec0ff */
[----:B------:R-:W-:Y:S01]  /*4840*/  LOP3.LUT R5, R3, 0x180, RZ, 0xc0, !PT ;  /* 0x0000018003057812 */ /* 0x000fe200078ec0ff */
[----:B------:R-:W-:Y:S01]  /*4850*/  HFMA2 R195, -RZ, RZ, 0, 0 ;  /* 0x00000000ffc37431 */ /* 0x000fe200000001ff */
[----:B------:R-:W-:Y:S01]  /*4860*/  LOP3.LUT R79, R79, 0x600000, RZ, 0xc0, !PT ;  /* 0x006000004f4f7812 */ /* 0x000fe200078ec0ff */
[----:B------:R-:W-:Y:S01]  /*4870*/  UIADD3 UR4, UPT, UPT, UR49, 0x4200, URZ ;  /* 0x0000420031047890 */ /* 0x000fe2000fffe0ff */
[----:B------:R-:W-:Y:S01]  /*4880*/  LOP3.LUT R172, R5, 0x30, R172, 0xf8, !PT ;  /* 0x0000003005ac7812 */ /* 0x000fe200078ef8ac */
[----:B------:R-:W-:Y:S01]  /*4890*/  IMAD.MOV.U32 R76, RZ, RZ, RZ ;  /* 0x000000ffff4c7224 */ /* 0x000fe200078e00ff */
[----:B------:R-:W2:Y:S01]  /*48a0*/  LDC R74, c[0x0][0xb0c] ;  /* 0x0002c300ff4a7b82 */ /* 0x000ea20000000800 */
[----:B------:R-:W-:-:S02]  /*48b0*/  LOP3.LUT R189, R189, 0x4, RZ, 0xc0, !PT ;  /* 0x00000004bdbd7812 */ /* 0x000fc400078ec0ff */
[----:B------:R-:W-:Y:S02]  /*48c0*/  CS2R R182, SRZ ;  /* 0x0000000000b67805 */ /* 0x000fe4000001ff00 */
[----:B------:R-:W-:Y:S02]  /*48d0*/  LOP3.LUT R172, R172, 0x1e40, R3, 0xf8, !PT ;  /* 0x00001e40acac7812 */ /* 0x000fe400078ef803 */
[----:B------:R-:W-:Y:S02]  /*48e0*/  CS2R R180, SRZ ;  /* 0x0000000000b47805 */ /* 0x000fe4000001ff00 */
[----:B------:R-:W-:Y:S01]  /*48f0*/  IADD3 R188, PT, PT, -R189, 0x2, RZ ;  /* 0x00000002bdbc7810 */ /* 0x000fe20007ffe1ff */
[----:B------:R-:W-:Y:S01]  /*4900*/  IMAD.MOV R176, RZ, RZ, -R191 ;  /* 0x000000ffffb07224 */ /* 0x000fe200078e0abf */
[----:B------:R-:W-:Y:S01]  /*4910*/  MOV R192, UR4 ;  /* 0x0000000400c07c02 */ /* 0x000fe20008000f00 */
[----:B------:R-:W4:Y:S01]  /*4920*/  LDC R174, c[0x0][0xb20] ;  /* 0x0002c800ffae7b82 */ /* 0x000f220000000800 */
[----:B------:R-:W3:Y:S01]  /*4930*/  LDS R0, [UR49+0x140] ;  /* 0x00014031ff007984 */ /* 0x000ee20008000800 */
[----:B------:R-:W-:Y:S01]  /*4940*/  VIADD R190, R172, UR49 ;  /* 0x00000031acbe7c36 */ /* 0x000fe20008000000 */
[----:B------:R-:W1:Y:S01]  /*4950*/  LDCU.64 UR52, c[0x0][0x348] ;  /* 0x00006900ff3477ac */ /* 0x000e620008000a00 */
[----:B------:R-:W-:-:S02]  /*4960*/  IMAD.MOV R175, RZ, RZ, -R189 ;  /* 0x000000ffffaf7224 */ /* 0x000fc400078e0abd */
[----:B------:R-:W-:Y:S01]  /*4970*/  VIADD R190, R190, 0x200 ;  /* 0x00000200bebe7836 */ /* 0x000fe20000000000 */
[----:B------:R-:W1:Y:S01]  /*4980*/  LDCU.64 UR38, c[0x0][0x888] ;  /* 0x00011100ff2677ac */ /* 0x000e620008000a00 */
[----:B------:R-:W1:Y:S01]  /*4990*/  LDC R73, c[0x0][0xb30] ;  /* 0x0002cc00ff497b82 */ /* 0x000e620000000800 */
[----:B------:R-:W1:Y:S01]  /*49a0*/  LDCU.64 UR44, c[0x0][0x890] ;  /* 0x00011200ff2c77ac */ /* 0x000e620008000a00 */
[----:B------:R-:W-:-:S06]  /*49b0*/  UIADD3 UR48, UPT, UPT, UR49, 0x200, URZ ;  /* 0x0000020031307890 */ /* 0x000fcc000fffe0ff */
[----:B------:R-:W1:Y:S08]  /*49c0*/  LDC.64 R168, c[0x0][0xb10] ;  /* 0x0002c400ffa87b82 */ /* 0x000e700000000a00 */
[----:B------:R-:W1:Y:S08]  /*49d0*/  LDC.64 R70, c[0x0][0xb18] ;  /* 0x0002c600ff467b82 */ /* 0x000e700000000a00 */
[----:B------:R-:W1:Y:S08]  /*49e0*/  LDC.64 R68, c[0x0][0xb28] ;  /* 0x0002ca00ff447b82 */ /* 0x000e700000000a00 */
[----:B------:R-:W1:Y:S01]  /*49f0*/  LDC.64 R166, c[0x0][0x8b0] ;  /* 0x00022c00ffa67b82 */ /* 0x000e620000000a00 */
[----:B---3--:R-:W-:-:S07]  /*4a00*/  IMAD.IADD R79, R0, 0x1, R79 ;  /* 0x00000001004f7824 */ /* 0x008fce00078e024f */
[----:B------:R-:W3:Y:S08]  /*4a10*/  LDC.64 R164, c[0x0][0x8a8] ;  /* 0x00022a00ffa47b82 */ /* 0x000ef00000000a00 */
[----:B--2-4-:R-:W1:Y:S02]  /*4a20*/  LDC R178, c[0x0][0x374] ;  /* 0x0000dd00ffb27b82 */ /* 0x014e640000000800 */
.L_x_107:
[C---:B------:R-:W-:Y:S02]  /*4a30*/  LEA R0, R195.reuse, UR49, 0x3 ;  /* 0x00000031c3007c11 */ /* 0x040fe4000f8e18ff */
[----:B------:R-:W-:Y:S02]  /*4a40*/  SHF.L.U32 R3, R182, 0x1f, RZ ;  /* 0x0000001fb6037819 */ /* 0x000fe400000006ff */
[----:B------:R-:W-:Y:S02]  /*4a50*/  LEA R16, R195, UR49, 0x4 ;  /* 0x00000031c3107c11 */ /* 0x000fe4000f8e20ff */
[----:B------:R-:W2:Y:S02]  /*4a60*/  SYNCS.PHASECHK.TRANS64.TRYWAIT P0, [R0+URZ+0x90], R3 ;  /* 0x00009003000075a7 */ /* 0x000ea400080011ff */
[----:B-12---:R-:W-:Y:S05]  /*4a70*/  @!P0 BRA `(.L_x_81) ;  /* 0x0000004000748947 */ /* 0x006fea0003800000 */
.L_x_147:
[----:B------:R-:W4:Y:S01]  /*4a80*/  LDC.64 R12, c[0x0][0xb10] ;  /* 0x0002c400ff0c7b82 */ /* 0x000f220000000a00 */
[----:B------:R-:W3:Y:S01]  /*4a90*/  LDS.128 R16, [R16+0x120] ;  /* 0x0001200010107984 */ /* 0x000ee20000000c00 */
[----:B-1----:R-:W-:Y:S01]  /*4aa0*/  ISETP.NE.AND P1, PT, R73, 0x1, PT ;  /* 0x000000014900780c */ /* 0x002fe20003f25270 */
[----:B--2---:R-:W-:Y:S01]  /*4ab0*/  VIADD R0, R0, 0xa0 ;  /* 0x000000a000007836 */ /* 0x004fe20000000000 */
[----:B------:R-:W-:Y:S04]  /*4ac0*/  ISETP.GE.AND P0, PT, R72, 0x1, PT ;  /* 0x000000014800780c */ /* 0x000fe80003f06270 */
[----:B------:R-:W1:Y:S01]  /*4ad0*/  LDC.64 R10, c[0x0][0xb18] ;  /* 0x0002c600ff0a7b82 */ /* 0x000e620000000a00 */
[----:B------:R-:W-:Y:S01]  /*4ae0*/  PRMT R0, RZ, 0x654, R0 ;  /* 0x00000654ff007816 */ /* 0x000fe20000000000 */
[----:B------:R-:W-:Y:S01]  /*4af0*/  @!PT LDS RZ, [RZ] ;  /* 0x00000000fffff984 */ /* 0x000fe20000000800 */
[----:B------:R-:W-:Y:S01]  /*4b00*/  @!PT LDS RZ, [RZ] ;  /* 0x00000000fffff984 */ /* 0x000fe20000000800 */
[----:B------:R-:W-:Y:S01]  /*4b10*/  @!PT LDS RZ, [RZ] ;  /* 0x00000000fffff984 */ /* 0x000fe20000000800 */
[----:B------:R-:W-:Y:S01]  /*4b20*/  @!PT LDS RZ, [RZ] ;  /* 0x00000000fffff984 */ /* 0x000fe20000000800 */
[----:B------:R2:W-:Y:S06]  /*4b30*/  MEMBAR.ALL.CTA ;  /* 0x0000000000007992 */ /* 0x0005ec0000008000 */
[----:B--2---:R-:W2:Y:S01]  /*4b40*/  FENCE.VIEW.ASYNC.S ;  /* 0x00000000000073c6 */ /* 0x004ea20000000000 */
[----:B------:R-:W1:Y:S08]  /*4b50*/  @!P1 LDC R14, c[0x0][0xb20] ;  /* 0x0002c800ff0e9b82 */ /* 0x000e700000000800 */
[----:B------:R-:W1:Y:S01]  /*4b60*/  @!P1 LDC R9, c[0x0][0xb0c] ;  /* 0x0002c300ff099b82 */ /* 0x000e620000000800 */
[----:B--2---:R2:W-:Y:S01]  /*4b70*/  SYNCS.ARRIVE.TRANS64.RED.A1T0 RZ, [R0+URZ], RZ ;  /* 0x000000ff00ff79a7 */ /* 0x0045e200081004ff */
[----:B---3--:R-:W-:Y:S04]  /*4b80*/  LOP3.LUT P4, RZ, R18, 0x1, RZ, 0xc0, !PT ;  /* 0x0000000112ff7812 */ /* 0x008fe8000788c0ff */
[----:B------:R-:W-:Y:S09]  /*4b90*/  P2R R194, PR, RZ, 0x10 ;  /* 0x00000010ffc27803 */ /* 0x000ff20000000000 */
[----:B------:R-:W-:Y:S02]  /*4ba0*/  @P4 MOV R77, R16 ;  /* 0x00000010004d4202 */ /* 0x000fe40000000f00 */
[----:B------:R-:W-:Y:S01]  /*4bb0*/  @P4 LOP3.LUT R75, R17, 0xffff, RZ, 0xc0, !PT ;  /* 0x0000ffff114b4812 */ /* 0x000fe200078ec0ff */
[----:B--2-4-:R-:W-:Y:S06]  /*4bc0*/  @!P0 BRA `(.L_x_82) ;  /* 0x0000000000a48947 */ /* 0x014fec0003800000 */
[----:B------:R-:W-:Y:S01]  /*4bd0*/  IMAD.HI.U32 R23, R178, R71, RZ ;  /* 0x00000047b2177227 */ /* 0x000fe200078e00ff */
[----:B------:R-:W-:Y:S02]  /*4be0*/  ISETP.NE.AND P0, PT, R70, 0x1, PT ;  /* 0x000000014600780c */ /* 0x000fe40003f05270 */
[----:B------:R-:W-:Y:S01]  /*4bf0*/  ISETP.NE.AND P2, PT, R72, 0x1, PT ;  /* 0x000000014800780c */ /* 0x000fe20003f45270 */
[----:B------:R-:W-:Y:S01]  /*4c00*/  IMAD.HI.U32 R22, R177, R168, RZ ;  /* 0x000000a8b1167227 */ /* 0x000fe200078e00ff */
[----:B------:R-:W-:Y:S02]  /*4c10*/  SHF.R.U32.HI R23, RZ, R174, R23 ;  /* 0x000000aeff177219 */ /* 0x000fe40000011617 */
[----:B------:R-:W-:Y:S01]  /*4c20*/  ISETP.NE.AND P3, PT, R74, 0x1, PT ;  /* 0x000000014a00780c */ /* 0x000fe20003f65270 */
[----:B------:R-:W-:Y:S01]  /*4c30*/  IMAD.HI.U32 R26, R77, R168, RZ ;  /* 0x000000a84d1a7227 */ /* 0x000fe200078e00ff */
[----:B------:R-:W-:Y:S02]  /*4c40*/  SHF.R.U32.HI R22, RZ, R169, R22 ;  /* 0x000000a9ff167219 */ /* 0x000fe40000011616 */
[----:B------:R-:W-:Y:S01]  /*4c50*/  SEL R3, R178, R23, !P0 ;  /* 0x00000017b2037207 */ /* 0x000fe20004000000 */
[----:B------:R-:W-:Y:S01]  /*4c60*/  IMAD.HI.U32 R23, R75, R71, RZ ;  /* 0x000000474b177227 */ /* 0x000fe200078e00ff */
[----:B------:R-:W-:Y:S02]  /*4c70*/  SEL R7, R177, R22, !P3 ;  /* 0x00000016b1077207 */ /* 0x000fe40005800000 */
[----:B------:R-:W-:Y:S01]  /*4c80*/  SHF.R.U32.HI R26, RZ, R169, R26 ;  /* 0x000000a9ff1a7219 */ /* 0x000fe2000001161a */
[-C--:B------:R-:W-:Y:S04]  /*4c90*/  IMAD.HI.U32 R22, R3, R68.reuse, RZ ;  /* 0x0000004403167227 */ /* 0x080fe800078e00ff */
[----:B------:R-:W-:Y:S01]  /*4ca0*/  IMAD.HI.U32 R24, R7, R68, RZ ;  /* 0x0000004407187227 */ /* 0x000fe200078e00ff */
[-C--:B------:R-:W-:Y:S02]  /*4cb0*/  @P2 SHF.R.U32.HI R3, RZ, R69.reuse, R22 ;  /* 0x00000045ff032219 */ /* 0x080fe40000011616 */
[----:B------:R-:W-:Y:S02]  /*4cc0*/  SHF.R.U32.HI R22, RZ, R174, R23 ;  /* 0x000000aeff167219 */ /* 0x000fe40000011617 */
[----:B------:R-:W-:Y:S01]  /*4cd0*/  @P2 SHF.R.U32.HI R7, RZ, R69, R24 ;  /* 0x00000045ff072219 */ /* 0x000fe20000011618 */
[C---:B------:R-:W-:Y:S01]  /*4ce0*/  IMAD R2, R72.reuse, R3, RZ ;  /* 0x0000000348027224 */ /* 0x040fe200078e02ff */
[----:B------:R-:W-:Y:S02]  /*4cf0*/  SEL R5, R75, R22, !P0 ;  /* 0x000000164b057207 */ /* 0x000fe40004000000 */
[----:B------:R-:W-:Y:S01]  /*4d00*/  SEL R3, R77, R26, !P3 ;  /* 0x0000001a4d037207 */ /* 0x000fe20005800000 */
[----:B------:R-:W-:Y:S01]  /*4d10*/  IMAD R4, R72, R7, RZ ;  /* 0x0000000748047224 */ /* 0x000fe200078e02ff */
[C---:B------:R-:W-:Y:S01]  /*4d20*/  ISETP.GE.AND P0, PT, R5.reuse, R2, PT ;  /* 0x000000020500720c */ /* 0x040fe20003f06270 */
[----:B------:R-:W-:Y:S03]  /*4d30*/  IMAD.HI.U32 R6, R5, R68, RZ ;  /* 0x0000004405067227 */ /* 0x000fe600078e00ff */
[----:B------:R-:W-:Y:S01]  /*4d40*/  ISETP.GE.OR P0, PT, R3, R4, P0 ;  /* 0x000000040300720c */ /* 0x000fe20000706670 */
[----:B------:R-:W-:Y:S01]  /*4d50*/  IMAD.MOV R4, RZ, RZ, -R3 ;  /* 0x000000ffff047224 */ /* 0x000fe200078e0a03 */
[-C--:B------:R-:W-:Y:S03]  /*4d60*/  SHF.R.U32.HI R6, RZ, R69.reuse, R6 ;  /* 0x00000045ff067219 */ /* 0x080fe60000011606 */
[----:B------:R-:W-:Y:S01]  /*4d70*/  IMAD R77, R74, R4, R77 ;  /* 0x000000044a4d7224 */ /* 0x000fe200078e024d */
[----:B------:R-:W-:Y:S05]  /*4d80*/  SEL R15, R5, R6, !P2 ;  /* 0x00000006050f7207 */ /* 0x000fea0005000000 */
[----:B------:R-:W-:Y:S02]  /*4d90*/  IMAD.MOV R6, RZ, RZ, -R15 ;  /* 0x000000ffff067224 */ /* 0x000fe400078e0a0f */
[C---:B------:R-:W-:Y:S04]  /*4da0*/  @!P0 IMAD.HI.U32 R2, R3.reuse, R68, RZ ;  /* 0x0000004403028227 */ /* 0x040fe800078e00ff */
[----:B------:R-:W-:Y:S01]  /*4db0*/  IMAD R6, R72, R6, R5 ;  /* 0x0000000648067224 */ /* 0x000fe200078e0205 */
[----:B------:R-:W-:Y:S04]  /*4dc0*/  @!P0 SHF.R.U32.HI R2, RZ, R69, R2 ;  /* 0x00000045ff028219 */ /* 0x000fe80000011602 */
[----:B------:R-:W-:Y:S02]  /*4dd0*/  @!P0 SEL R0, R3, R2, !P2 ;  /* 0x0000000203008207 */ /* 0x000fe40005000000 */
[----:B------:R-:W-:Y:S02]  /*4de0*/  IADD3 R2, PT, PT, -R5, RZ, RZ ;  /* 0x000000ff05027210 */ /* 0x000fe40007ffe1ff */
[----:B------:R-:W-:Y:S01]  /*4df0*/  @!P0 IADD3 R8, PT, PT, R15, -R0, RZ ;  /* 0x800000000f088210 */ /* 0x000fe20007ffe0ff */
[----:B------:R-:W-:Y:S02]  /*4e00*/  @!P0 IMAD R0, R7, R6, R0 ;  /* 0x0000000607008224 */ /* 0x000fe400078e0200 */
[----:B------:R-:W-:Y:S02]  /*4e10*/  IMAD R75, R70, R2, R75 ;  /* 0x00000002464b7224 */ /* 0x000fe400078e024b */
[----:B------:R-:W-:Y:S02]  /*4e20*/  @!P0 IMAD R5, R8, R72, R3 ;  /* 0x0000004808058224 */ /* 0x000fe400078e0203 */
[----:B------:R-:W-:Y:S04]  /*4e30*/  @!P0 IMAD.MOV.U32 R3, RZ, RZ, R0 ;  /* 0x000000ffff038224 */ /* 0x000fe800078e0000 */
[----:B------:R-:W-:Y:S02]  /*4e40*/  IMAD R77, R3, R74, R77 ;  /* 0x0000004a034d7224 */ /* 0x000fe400078e024d */
[----:B------:R-:W-:Y:S07]  /*4e50*/  IMAD R75, R5, R70, R75 ;  /* 0x00000046054b7224 */ /* 0x000fee00078e024b */
.L_x_82:
[----:B-1----:R-:W-:Y:S01]  /*4e60*/  @!P1 ISETP.NE.AND P0, PT, R10, 0x1, PT ;  /* 0x000000010a00980c */ /* 0x002fe20003f05270 */
[----:B------:R-:W-:Y:S01]  /*4e70*/  @!P1 IMAD.HI.U32 R0, R77, R12, RZ ;  /* 0x0000000c4d009227 */ /* 0x000fe200078e00ff */
[----:B------:R-:W-:Y:S01]  /*4e80*/  @!P1 ISETP.NE.AND P2, PT, R9, 0x1, PT ;  /* 0x000000010900980c */ /* 0x000fe20003f45270 */
[----:B------:R-:W-:Y:S01]  /*4e90*/  ULOP3.LUT UP0, URZ, UR48, 0x1b0, URZ, 0xc0, !UPT ;  /* 0x000001b030ff7892 */ /* 0x000fe2000f80c0ff */
[----:B------:R-:W-:Y:S01]  /*4ea0*/  R2UR UR42, R21 ;  /* 0x00000000152a72ca */ /* 0x000fe200000e0000 */
[----:B------:R-:W-:Y:S01]  /*4eb0*/  @!P1 IMAD.HI.U32 R3, R75, R11, RZ ;  /* 0x0000000b4b039227 */ /* 0x000fe200078e00ff */
[----:B------:R-:W-:Y:S02]  /*4ec0*/  @!P1 SHF.R.U32.HI R0, RZ, R13, R0 ;  /* 0x0000000dff009219 */ /* 0x000fe40000011600 */
[----:B------:R-:W-:Y:S01]  /*4ed0*/  R2UR UR41, R20 ;  /* 0x00000000142972ca */ /* 0x000fe200000e0000 */
[----:B------:R-:W-:Y:S01]  /*4ee0*/  VIADD R195, R195, 0x1 ;  /* 0x00000001c3c37836 */ /* 0x000fe20000000000 */
[----:B------:R-:W-:Y:S02]  /*4ef0*/  @!P1 SHF.R.U32.HI R2, RZ, R14, R3 ;  /* 0x0000000eff029219 */ /* 0x000fe40000011603 */
[----:B------:R-:W-:Y:S02]  /*4f00*/  @!P1 SEL R3, R77, R0, !P2 ;  /* 0x000000004d039207 */ /* 0x000fe40005000000 */
[----:B------:R-:W-:Y:S02]  /*4f10*/  @!P1 SEL R2, R75, R2, !P0 ;  /* 0x000000024b029207 */ /* 0x000fe40004000000 */
[----:B------:R-:W-:Y:S01]  /*4f20*/  @P4 SHF.R.U32.HI R179, RZ, 0x10, R17 ;  /* 0x00000010ffb34819 */ /* 0x000fe20000011611 */
[----:B------:R-:W-:Y:S02]  /*4f30*/  USHF.L.U32 UR42, UR42, 0x7, URZ ;  /* 0x000000072a2a7899 */ /* 0x000fe400080006ff */
[----:B------:R-:W-:Y:S02]  /*4f40*/  @!P1 IMAD.IADD R0, R2, 0x1, -R3 ;  /* 0x0000000102009824 */ /* 0x000fe400078e0a03 */
[----:B------:R-:W-:Y:S01]  /*4f50*/  @!P1 IMAD.IADD R2, R3, 0x1, -R2 ;  /* 0x0000000103029824 */ /* 0x000fe200078e0a02 */
[----:B------:R-:W-:Y:S01]  /*4f60*/  USHF.L.U32 UR41, UR41, 0x7, URZ ;  /* 0x0000000729297899 */ /* 0x000fe200080006ff */
[----:B------:R-:W-:Y:S02]  /*4f70*/  @!P1 IMAD R77, R0, R9, R77 ;  /* 0x00000009004d9224 */ /* 0x000fe400078e024d */
[----:B------:R-:W-:Y:S01]  /*4f80*/  @!P1 IMAD R75, R2, R10, R75 ;  /* 0x0000000a024b9224 */ /* 0x000fe200078e024b */
[----:B------:R-:W-:Y:S08]  /*4f90*/  BRA.U !UP0, `(.L_x_83) ;  /* 0x0000000108407547 */ /* 0x000ff0000b800000 */
[----:B------:R-:W1:Y:S01]  /*4fa0*/  LDCU.64 UR8, c[0x4][0x80] ;  /* 0x01001000ff0877ac */ /* 0x000e620008000a00 */
[----:B------:R-:W-:Y:S01]  /*4fb0*/  MOV R3, 0x0 ;  /* 0x0000000000037802 */ /* 0x000fe20000000f00 */
[----:B------:R-:W-:Y:S02]  /*4fc0*/  HFMA2 R12, -RZ, RZ, 0, 5.9604644775390625e-08 ;  /* 0x00000001ff0c7431 */ /* 0x000fe400000001ff */
[----:B------:R-:W-:Y:S02]  /*4fd0*/  IMAD.MOV.U32 R8, RZ, RZ, 0x70 ;  /* 0x00000070ff087424 */ /* 0x000fe400078e00ff */
[----:B------:R-:W-:Y:S01]  /*4fe0*/  IMAD.MOV.U32 R13, RZ, RZ, RZ ;  /* 0x000000ffff0d7224 */ /* 0x000fe200078e00ff */
[----:B------:R-:W2:Y:S01]  /*4ff0*/  LDCU.64 UR6, c[0x4][0x88] ;  /* 0x01001100ff0677ac */ /* 0x000ea20008000a00 */
[----:B------:R-:W3:Y:S01]  /*5000*/  LDC.64 R2, c[0x4][R3] ;  /* 0x0100000003027b82 */ /* 0x000ee20000000a00 */
[----:B------:R-:W4:Y:S01]  /*5010*/  LDCU.64 UR4, c[0x4][0x8] ;  /* 0x01000100ff0477ac */ /* 0x000f220008000a00 */
[----:B-1----:R-:W-:Y:S01]  /*5020*/  MOV R5, UR9 ;  /* 0x0000000900057c02 */ /* 0x002fe20008000f00 */
[----:B------:R-:W-:Y:S01]  /*5030*/  IMAD.U32 R4, RZ, RZ, UR8 ;  /* 0x00000008ff047e24 */ /* 0x000fe2000f8e00ff */
[----:B--2---:R-:W-:Y:S01]  /*5040*/  MOV R7, UR7 ;  /* 0x0000000700077c02 */ /* 0x004fe20008000f00 */
[----:B------:R-:W-:Y:S01]  /*5050*/  IMAD.U32 R6, RZ, RZ, UR6 ;  /* 0x00000006ff067e24 */ /* 0x000fe2000f8e00ff */
[----:B----4-:R-:W-:Y:S01]  /*5060*/  MOV R11, UR5 ;  /* 0x00000005000b7c02 */ /* 0x010fe20008000f00 */
[----:B------:R-:W-:Y:S02]  /*5070*/  IMAD.U32 R10, RZ, RZ, UR4 ;  /* 0x00000004ff0a7e24 */ /* 0x000fe4000f8e00ff */
[----:B------:R-:W-:Y:S07]  /*5080*/  LEPC R20, `(.L_x_83) ;  /* 0x000000001014794e */ /* 0x000fee0000000000 */
[----:B---3-5:R-:W-:Y:S05]  /*5090*/  CALL.ABS.NOINC R2 ;  /* 0x0000000002007343 */ /* 0x028fea0003c00000 */
.L_x_83:
[----:B------:R-:W-:Y:S01]  /*50a0*/  LOP3.LUT P0, RZ, R192, 0x1b0, RZ, 0xc0, !PT ;  /* 0x000001b0c0ff7812 */ /* 0x000fe2000780c0ff */
[----:B------:R-:W-:Y:S11]  /*50b0*/  BSSY.RECONVERGENT B6, `(.L_x_84) ;  /* 0x0000013000067945 */ /* 0x000ff60003800200 */
[----:B------:R-:W-:Y:S01]  /*50c0*/  @!UPT UIADD3 URZ, UPT, UPT, URZ, URZ, URZ ;  /* 0x000000fffffff290 */ /* 0x000fe2000fffe0ff */
[----:B------:R-:W-:Y:S05]  /*50d0*/  @!P0 BRA `(.L_x_85) ;  /* 0x0000000000408947 */ /* 0x000fea0003800000 */
        /* <DEDUP_REMOVED lines=16> */
.L_x_85:
[----:B------:R-:W-:Y:S05]  /*51e0*/  BSYNC.RECONVERGENT B6 ;  /* 0x0000000000067941 */ /* 0x000fea0003800200 */
.L_x_84:
[----:B------:R-:W-:Y:S01]  /*51f0*/  ISETP.NE.U32.AND P4, PT, R166, RZ, PT ;  /* 0x000000ffa600720c */ /* 0x000fe20003f85070 */
[----:B------:R-:W-:Y:S01]  /*5200*/  UISETP.NE.AND UP2, UPT, UR50, URZ, UPT ;  /* 0x000000ff3200728c */ /* 0x000fe2000bf45270 */
[----:B------:R-:W-:Y:S01]  /*5210*/  ISETP.NE.U32.AND P2, PT, RZ, UR38, PT ;  /* 0x00000026ff007c0c */ /* 0x000fe2000bf45070 */
[----:B------:R-:W-:Y:S01]  /*5220*/  UISETP.NE.U32.AND UP1, UPT, UR44, URZ, UPT ;  /* 0x000000ff2c00728c */ /* 0x000fe2000bf25070 */
[----:B------:R-:W-:Y:S01]  /*5230*/  ISETP.NE.AND.EX P4, PT, R167, RZ, PT, P4 ;  /* 0x000000ffa700720c */ /* 0x000fe20003f85340 */
[----:B------:R-:W-:Y:S01]  /*5240*/  UPLOP3.LUT UP0, UPT, UPT, UPT, UPT, 0x40, 0x4 ;  /* 0x000000000004789c */ /* 0x000fe20003f0e870 */
[----:B------:R-:W-:Y:S01]  /*5250*/  ISETP.NE.AND.EX P2, PT, RZ, UR39, PT, P2 ;  /* 0x00000027ff007c0c */ /* 0x000fe2000bf45320 */
[----:B------:R-:W-:Y:S01]  /*5260*/  UISETP.NE.AND.EX UP1, UPT, UR45, URZ, UPT, UP1 ;  /* 0x000000ff2d00728c */ /* 0x000fe2000bf25310 */
[----:B------:R-:W-:Y:S04]  /*5270*/  PLOP3.LUT P1, PT, PT, PT, UP2, 0x80, 0x8 ;  /* 0x000000000008781c */ /* 0x000fe80003f2f028 */
[----:B------:R-:W-:Y:S06]  /*5280*/  @UP2 UPLOP3.LUT UP0, UPT, UPT, UPT, UP1, 0x80, 0x8 ;  /* 0x000000000008289c */ /* 0x000fec0003f0f010 */
[----:B------:R-:W-:Y:S01]  /*5290*/  PLOP3.LUT P0, PT, PT, PT, UP0, 0x80, 0x8 ;  /* 0x000000000008781c */ /* 0x000fe20003f0f008 */
[----:B------:R-:W-:Y:S01]  /*52a0*/  @!UPT UIADD3 URZ, UPT, UPT, URZ, URZ, URZ ;  /* 0x000000fffffff290 */ /* 0x000fe2000fffe0ff */
[----:B------:R-:W-:Y:S11]  /*52b0*/  BRA.U !UP1, `(.L_x_86) ;  /* 0x0000000109387547 */ /* 0x000ff6000b800000 */
[----:B------:R-:W-:Y:S01]  /*52c0*/  UISETP.NE.U32.AND UP0, UPT, UR38, URZ, UPT ;  /* 0x000000ff2600728c */ /* 0x000fe2000bf05070 */
[----:B------:R-:W-:Y:S02]  /*52d0*/  HFMA2 R0, -RZ, RZ, 0, 5.9604644775390625e-08 ;  /* 0x00000001ff007431 */ /* 0x000fe400000001ff */
[----:B------:R-:W-:Y:S01]  /*52e0*/  IMAD.MOV.U32 R171, RZ, RZ, 0x1 ;  /* 0x00000001ffab7424 */ /* 0x000fe200078e00ff */
[----:B------:R-:W-:Y:S06]  /*52f0*/  UISETP.NE.AND.EX UP0, UPT, UR39, URZ, UPT, UP0 ;  /* 0x000000ff2700728c */ /* 0x000fec000bf05300 */
[----:B------:R-:W-:Y:S05]  /*5300*/  PLOP3.LUT P3, PT, PT, PT, UP0, 0x80, 0x8 ;  /* 0x000000000008781c */ /* 0x000fea0003f6f008 */
[----:B------:R-:W1:Y:S01]  /*5310*/  @UP0 LDCU.64 UR6, c[0x0][0x888] ;  /* 0x00011100ff0607ac */ /* 0x000e620008000a00 */
[----:B------:R-:W-:Y:S07]  /*5320*/  @UP0 UIMAD UR4, UR36, UR44, URZ ;  /* 0x0000002c240402a4 */ /* 0x000fee000f8e02ff */
[----:B------:R-:W-:Y:S01]  /*5330*/  @!P3 PRMT R171, R0, 0x7610, R171 ;  /* 0x0000761000abb816 */ /* 0x000fe200000000ab */
[----:B-1----:R-:W-:Y:S03]  /*5340*/  @UP0 UIMAD.WIDE UR6, UR4, 0x4, UR6 ;  /* 0x00000004040608a5 */ /* 0x002fe6000f8e0206 */
[----:B------:R-:W1:Y:S03]  /*5350*/  @!UP0 LDCU UR4, c[0x0][0x880] ;  /* 0x00011000ff0487ac */ /* 0x000e660008000800 */
[----:B------:R-:W-:Y:S01]  /*5360*/  IMAD.U32 R2, RZ, RZ, UR6 ;  /* 0x00000006ff027e24 */ /* 0x000fe2000f8e00ff */
[----:B------:R-:W-:Y:S05]  /*5370*/  MOV R3, UR7 ;  /* 0x0000000700037c02 */ /* 0x000fea0008000f00 */
[----:B-----5:R2:W5:Y:S02]  /*5380*/  @P3 LDG.E R81, desc[UR46][R2.64] ;  /* 0x0000002e02513981 */ /* 0x020564000c1e1900 */
[----:B-12---:R-:W-:Y:S02]  /*5390*/  @!P3 IMAD.U32 R81, RZ, RZ, UR4 ;  /* 0x00000004ff51be24 */ /* 0x006fe4000f8e00ff */
.L_x_86:
[----:B------:R-:W-:Y:S05]  /*53a0*/  @!P4 BRA `(.L_x_87) ;  /* 0x000000000020c947 */ /* 0x000fea0003800000 */
[----:B------:R-:W-:Y:S04]  /*53b0*/  ISETP.NE.U32.AND P3, PT, R164, RZ, PT ;  /* 0x000000ffa400720c */ /* 0x000fe80003f65070 */
[----:B------:R-:W-:Y:S11]  /*53c0*/  ISETP.NE.AND.EX P3, PT, R165, RZ, PT, P3 ;  /* 0x000000ffa500720c */ /* 0x000ff60003f65330 */
[----:B------:R-:W-:Y:S02]  /*53d0*/  @!UPT UIADD3 URZ, UPT, UPT, URZ, URZ, URZ ;  /* 0x000000fffffff290 */ /* 0x000fe4000fffe0ff */
[----:B------:R-:W1:Y:S01]  /*53e0*/  @P3 LDC.64 R2, c[0x0][0x8a8] ;  /* 0x00022a00ff023b82 */ /* 0x000e620000000a00 */
[----:B------:R-:W-:Y:S04]  /*53f0*/  @P3 IMAD R0, R166, UR36, RZ ;  /* 0x00000024a6003c24 */ /* 0x000fe8000f8e02ff */
[----:B-1----:R-:W-:Y:S05]  /*5400*/  @P3 IMAD.WIDE R2, R0, 0x4, R2 ;  /* 0x0000000400023825 */ /* 0x002fea00078e0202 */
[----:B-----5:R1:W5:Y:S02]  /*5410*/  @P3 LDG.E R78, desc[UR46][R2.64] ;  /* 0x0000002e024e3981 */ /* 0x020364000c1e1900 */
[----:B-1----:R-:W2:Y:S02]  /*5420*/  @!P3 LDC R78, c[0x0][0x8a0] ;  /* 0x00022800ff4ebb82 */ /* 0x002ea40000000800 */
.L_x_87:
[----:B-----5:R-:W-:Y:S01]  /*5430*/  FSETP.NEU.AND P4, PT, R81, RZ, PT ;  /* 0x000000ff5100720b */ /* 0x020fe20003f8d000 */
[----:B------:R-:W-:Y:S01]  /*5440*/  BSSY B1, `(.L_x_88) ;  /* 0x0000047000017945 */ /* 0x000fe20003800000 */
[----:B------:R-:W-:Y:S01]  /*5450*/  SEL R5, RZ, 0xffffffff, P2 ;  /* 0xffffffffff057807 */ /* 0x000fe20001000000 */
[----:B------:R-:W-:Y:S01]  /*5460*/  IMAD.MOV.U32 R208, RZ, RZ, 0x1 ;  /* 0x00000001ffd07424 */ /* 0x000fe200078e00ff */
[----:B------:R-:W-:Y:S01]  /*5470*/  LOP3.LUT P3, RZ, R171, 0xff, RZ, 0xc0, !PT ;  /* 0x000000ffabff7812 */ /* 0x000fe2000786c0ff */
[C---:B------:R-:W-:Y:S01]  /*5480*/  IMAD R80, R76.reuse, 0x80, R79 ;  /* 0x000000804c507824 */ /* 0x040fe200078e024f */
[----:B------:R-:W-:Y:S02]  /*5490*/  @P1 SEL R0, RZ, 0xffffffff, P4 ;  /* 0xffffffffff001807 */ /* 0x000fe40002000000 */
[----:B------:R-:W-:Y:S02]  /*54a0*/  CS2R R162, SRZ ;  /* 0x0000000000a27805 */ /* 0x000fe4000001ff00 */
[----:B------:R-:W-:Y:S02]  /*54b0*/  LEA R3, R181, UR49, 0x3 ;  /* 0x00000031b5037c11 */ /* 0x000fe4000f8e18ff */
[----:B------:R-:W-:Y:S02]  /*54c0*/  CS2R R160, SRZ ;  /* 0x0000000000a07805 */ /* 0x000fe4000001ff00 */
[----:B------:R-:W-:Y:S02]  /*54d0*/  @P0 SEL R0, R5, R0, !P3 ;  /* 0x0000000005000207 */ /* 0x000fe40005800000 */
[----:B------:R-:W-:Y:S02]  /*54e0*/  CS2R R158, SRZ ;  /* 0x00000000009e7805 */ /* 0x000fe4000001ff00 */
[----:B------:R-:W-:Y:S02]  /*54f0*/  LEA R207, R76, UR49, 0x3 ;  /* 0x000000314ccf7c11 */ /* 0x000fe4000f8e18ff */
[----:B------:R-:W-:Y:S02]  /*5500*/  CS2R R156, SRZ ;  /* 0x00000000009c7805 */ /* 0x000fe4000001ff00 */
[----:B------:R-:W-:Y:S02]  /*5510*/  @P1 LOP3.LUT R0, R0, 0x1, RZ, 0xc0, !PT ;  /* 0x0000000100001812 */ /* 0x000fe400078ec0ff */
[----:B------:R-:W-:Y:S02]  /*5520*/  CS2R R154, SRZ ;  /* 0x00000000009a7805 */ /* 0x000fe4000001ff00 */
[----:B------:R-:W-:Y:S02]  /*5530*/  SHF.L.U32 R2, R183, 0x1f, RZ ;  /* 0x0000001fb7027819 */ /* 0x000fe400000006ff */
[----:B------:R-:W-:Y:S02]  /*5540*/  CS2R R152, SRZ ;  /* 0x0000000000987805 */ /* 0x000fe4000001ff00 */
[----:B------:R-:W-:Y:S02]  /*5550*/  ISETP.NE.U32.OR P6, PT, R0, 0x1, !P1 ;  /* 0x000000010000780c */ /* 0x000fe40004fc5470 */
[----:B------:R-:W-:Y:S02]  /*5560*/  CS2R R150, SRZ ;  /* 0x0000000000967805 */ /* 0x000fe4000001ff00 */
[----:B------:R-:W-:Y:S02]  /*5570*/  PLOP3.LUT P2, PT, PT, PT, UP1, 0x80, 0x8 ;  /* 0x000000000008781c */ /* 0x000fe40003f4f018 */
[----:B------:R-:W-:Y:S02]  /*5580*/  CS2R R148, SRZ ;  /* 0x0000000000947805 */ /* 0x000fe4000001ff00 */
[----:B------:R-:W-:Y:S02]  /*5590*/  SEL R0, RZ, 0xffffffff, P4 ;  /* 0xffffffffff007807 */ /* 0x000fe40002000000 */
[----:B------:R-:W-:Y:S03]  /*55a0*/  P2R R184, PR, RZ, 0x40 ;  /* 0x00000040ffb87803 */ /* 0x000fe60000000000 */
[----:B------:R-:W-:Y:S04]  /*55b0*/  @P6 SHF.L.U32 R4, R180, 0x1f, RZ ;  /* 0x0000001fb4046819 */ /* 0x000fe800000006ff */
[----:B------:R-:W-:Y:S01]  /*55c0*/  @P2 SEL R0, R5, R0, !P3 ;  /* 0x0000000005002207 */ /* 0x000fe20005800000 */
[----:B------:R-:W1:Y:S03]  /*55d0*/  @P6 SYNCS.PHASECHK.TRANS64.TRYWAIT P1, [R3+URZ+0x60], R4 ;  /* 0x00006004030065a7 */ /* 0x000e6600080211ff */
[----:B------:R-:W-:Y:S04]  /*55e0*/  LOP3.LUT R0, R0, 0x1, RZ, 0xc0, !PT ;  /* 0x0000000100007812 */ /* 0x000fe800078ec0ff */
[----:B------:R-:W-:Y:S04]  /*55f0*/  ISETP.NE.U32.AND P5, PT, R0, 0x1, PT ;  /* 0x000000010000780c */ /* 0x000fe80003fa5070 */
[----:B------:R-:W-:Y:S01]  /*5600*/  P2R R209, PR, RZ, 0x20 ;  /* 0x00000020ffd17803 */ /* 0x000fe20000000000 */
[----:B------:R3:W4:Y:S01]  /*5610*/  SYNCS.PHASECHK.TRANS64.TRYWAIT P0, [R207+URZ+0xb0], R2 ;  /* 0x0000b002cf0075a7 */ /* 0x00072200080011ff */
[----:B-1----:R-:W-:Y:S01]  /*5620*/  @P6 SEL R208, RZ, 0x1, !P1 ;  /* 0x00000001ffd06807 */ /* 0x002fe20004800000 */
[----:B---3--:R-:W-:Y:S06]  /*5630*/  @!P6 BRA `(.L_x_89) ;  /* 0x00000000009ce947 */ /* 0x008fec0003800000 */
[----:B------:R-:W-:Y:S01]  /*5640*/  @P5 IMAD R6, R181, 0x2000, R190 ;  /* 0x00002000b5065824 */ /* 0x000fe200078e02be */
[----:B------:R-:W-:Y:S01]  /*5650*/  ISETP.NE.AND P1, PT, R208, RZ, PT ;  /* 0x000000ffd000720c */ /* 0x000fe20003f25270 */
[----:B------:R-:W-:Y:S01]  /*5660*/  BSSY B0, `(.L_x_90) ;  /* 0x0000010000007945 */ /* 0x000fe20003800000 */
[----:B------:R-:W-:Y:S01]  /*5670*/  CS2R R150, SRZ ;  /* 0x0000000000967805 */ /* 0x000fe2000001ff00 */
[--C-:B------:R-:W-:Y:S01]  /*5680*/  @P5 IMAD R7, R191, -0x10, R6.reuse ;  /* 0xfffffff0bf075824 */ /* 0x100fe200078e0206 */
[----:B------:R-:W-:Y:S01]  /*5690*/  CS2R R148, SRZ ;  /* 0x0000000000947805 */ /* 0x000fe2000001ff00 */
[----:B------:R-:W-:Y:S01]  /*56a0*/  @P5 IMAD R5, R189, -0x10, R6 ;  /* 0xfffffff0bd055824 */ /* 0x000fe200078e0206 */
[----:B------:R-:W-:Y:S01]  /*56b0*/  CS2R R158, SRZ ;  /* 0x00000000009e7805 */ /* 0x000fe2000001ff00 */
[----:B------:R-:W-:Y:S01]  /*56c0*/  @P5 IMAD R4, R188, 0x10, R7 ;  /* 0x00000010bc045824 */ /* 0x000fe200078e0207 */
[----:B------:R-:W-:Y:S02]  /*56d0*/  CS2R R156, SRZ ;  /* 0x00000000009c7805 */ /* 0x000fe4000001ff00 */
[----:B------:R-:W-:Y:S02]  /*56e0*/  CS2R R154, SRZ ;  /* 0x00000000009a7805 */ /* 0x000fe4000001ff00 */
[----:B------:R-:W-:Y:S02]  /*56f0*/  CS2R R152, SRZ ;  /* 0x0000000000987805 */ /* 0x000fe4000001ff00 */
[----:B------:R-:W-:Y:S02]  /*5700*/  CS2R R162, SRZ ;  /* 0x0000000000a27805 */ /* 0x000fe4000001ff00 */
[----:B------:R-:W-:Y:S01]  /*5710*/  CS2R R160, SRZ ;  /* 0x0000000000a07805 */ /* 0x000fe2000001ff00 */
[----:B------:R-:W-:Y:S06]  /*5720*/  @P1 BRA `(.L_x_91) ;  /* 0x00000000000c1947 */ /* 0x000fec0003800000 */
[----:B------:R-:W-:Y:S04]  /*5730*/  SHF.L.U32 R0, R180, 0x1f, RZ ;  /* 0x0000001fb4007819 */ /* 0x000fe800000006ff */
[----:B------:R-:W1:Y:S02]  /*5740*/  SYNCS.PHASECHK.TRANS64.TRYWAIT P1, [R3+URZ+0x60], R0 ;  /* 0x00006000030075a7 */ /* 0x000e6400080211ff */
[----:B-1----:R-:W-:Y:S05]  /*5750*/  @!P1 BRA `(.L_x_92) ;  /* 0x0000003400509947 */ /* 0x002fea0003800000 */
.L_x_91:
[----:B------:R-:W-:Y:S05]  /*5760*/  BSYNC B0 ;  /* 0x0000000000007941 */ /* 0x000fea0003800000 */
.L_x_90:
[----:B------:R-:W-:Y:S01]  /*5770*/  ISETP.NE.AND P1, PT, R209, RZ, PT ;  /* 0x000000ffd100720c */ /* 0x000fe20003f25270 */
[----:B-1----:R-:W-:Y:S02]  /*5780*/  VIADD R3, R3, 0x70 ;  /* 0x0000007003037836 */ /* 0x002fe40000000000 */
[----:B------:R-:W-:Y:S02]  /*5790*/  IMAD.U32 R0, RZ, RZ, UR37 ;  /* 0x00000025ff007e24 */ /* 0x000fe4000f8e00ff */
[----:B------:R-:W-:Y:S03]  /*57a0*/  VIADD R181, R181, 0x1 ;  /* 0x00000001b5b57836 */ /* 0x000fe60000000000 */
[----:B------:R-:W-:Y:S05]  /*57b0*/  PRMT R0, R0, 0x654, R3 ;  /* 0x0000065400007816 */ /* 0x000fea0000000003 */
[----:B------:R1:W3:Y:S04]  /*57c0*/  @P1 LDS.128 R148, [R6] ;  /* 0x0000000006941984 */ /* 0x0002e80000000c00 */
[----:B------:R1:W1:Y:S04]  /*57d0*/  @P1 LDS.128 R156, [R5+0x20] ;  /* 0x00002000059c1984 */ /* 0x0002680000000c00 */
[----:B------:R1:W1:Y:S04]  /*57e0*/  @P1 LDS.128 R152, [R7+0x10] ;  /* 0x0000100007981984 */ /* 0x0002680000000c00 */
[----:B------:R1:W1:Y:S01]  /*57f0*/  @P1 LDS.128 R160, [R4+0x10] ;  /* 0x0000100004a01984 */ /* 0x0002620000000c00 */
[C---:B------:R-:W-:Y:S01]  /*5800*/  ISETP.NE.AND P1, PT, R181.reuse, 0x2, PT ;  /* 0x00000002b500780c */ /* 0x040fe20003f25270 */
[----:B------:R-:W-:Y:S01]  /*5810*/  @!PT LDS RZ, [RZ] ;  /* 0x00000000fffff984 */ /* 0x000fe20000000800 */
[----:B------:R-:W-:Y:S01]  /*5820*/  @!PT LDS RZ, [RZ] ;  /* 0x00000000fffff984 */ /* 0x000fe20000000800 */
[----:B------:R-:W-:Y:S01]  /*5830*/  @!PT LDS RZ, [RZ] ;  /* 0x00000000fffff984 */ /* 0x000fe20000000800 */
[----:B------:R-:W-:Y:S01]  /*5840*/  @!PT LDS RZ, [RZ] ;  /* 0x00000000fffff984 */ /* 0x000fe20000000800 */
[----:B------:R5:W-:Y:S06]  /*5850*/  MEMBAR.ALL.CTA ;  /* 0x0000000000007992 */ /* 0x000bec0000008000 */
[----:B-----5:R-:W5:Y:S01]  /*5860*/  FENCE.VIEW.ASYNC.S ;  /* 0x00000000000073c6 */ /* 0x020f620000000000 */
[----:B------:R-:W-:Y:S02]  /*5870*/  SEL R3, RZ, 0x1, P1 ;  /* 0x00000001ff037807 */ /* 0x000fe40000800000 */
[----:B------:R-:W-:Y:S02]  /*5880*/  SEL R181, R181, RZ, P1 ;  /* 0x000000ffb5b57207 */ /* 0x000fe40000800000 */
[----:B------:R-:W-:Y:S01]  /*5890*/  LOP3.LUT R180, R180, R3, RZ, 0x3c, !PT ;  /* 0x00000003b4b47212 */ /* 0x000fe200078e3cff */
[----:B-----5:R1:W-:Y:S06]  /*58a0*/  SYNCS.ARRIVE.TRANS64.RED.A1T0 RZ, [R0+URZ], RZ ;  /* 0x000000ff00ff79a7 */ /* 0x0203ec00081004ff */
.L_x_89:
[----:B------:R-:W-:Y:S05]  /*58b0*/  BSYNC B1 ;  /* 0x0000000000017941 */ /* 0x000fea0003800000 */
.L_x_88:
[----:B-1----:R-:W-:Y:S04]  /*58c0*/  SHF.R.U32.HI R0, RZ, 0x15, R80 ;  /* 0x00000015ff007819 */ /* 0x002fe80000011650 */
[----:B------:R-:W-:Y:S01]  /*58d0*/  LOP3.LUT P1, RZ, R0, 0x3, R173, 0x48, !PT ;  /* 0x0000000300ff7812 */ /* 0x000fe200078248ad */
[----:B------:R-:W-:Y:S01]  /*58e0*/  @!UPT UIADD3 URZ, UPT, UPT, URZ, URZ, URZ ;  /* 0x000000fffffff290 */ /* 0x000fe2000fffe0ff */
[----:B----4-:R-:W-:Y:S11]  /*58f0*/  @P0 BRA `(.L_x_93) ;  /* 0x0000000000080947 */ /* 0x010ff60003800000 */
[----:B------:R-:W1:Y:S02]  /*5900*/  SYNCS.PHASECHK.TRANS64.TRYWAIT P0, [R207+URZ+0xb0], R2 ;  /* 0x0000b002cf0075a7 */ /* 0x000e6400080011ff */
[----:B-1----:R-:W-:Y:S05]  /*5910*/  @!P0 BRA `(.L_x_94) ;  /* 0x0000003000f48947 */ /* 0x002fea0003800000 */
.L_x_93:
[----:B------:R-:W-:Y:S04]  /*5920*/  BSSY.RECONVERGENT B6, `(.L_x_95) ;  /* 0x0000012000067945 */ /* 0x000fe80003800200 */
[----:B------:R-:W-:Y:S05]  /*5930*/  @!P1 BRA `(.L_x_96) ;  /* 0x0000000000409947 */ /* 0x000fea0003800000 */
[----:B------:R-:W4:Y:S01]  /*5940*/  LDCU.64 UR8, c[0x4][0x70] ;  /* 0x01000e00ff0877ac */ /* 0x000f220008000a00 */
[----:B------:R-:W-:Y:S01]  /*5950*/  MOV R3, 0x0 ;  /* 0x0000000000037802 */ /* 0x000fe20000000f00 */
[----:B------:R-:W-:Y:S02]  /*5960*/  HFMA2 R12, -RZ, RZ, 0, 5.9604644775390625e-08 ;  /* 0x00000001ff0c7431 */ /* 0x000fe400000001ff */
[----:B------:R-:W-:Y:S02]  /*5970*/  IMAD.MOV.U32 R8, RZ, RZ, 0x192 ;  /* 0x00000192ff087424 */ /* 0x000fe400078e00ff */
[----:B------:R-:W-:Y:S01]  /*5980*/  IMAD.MOV.U32 R13, RZ, RZ, RZ ;  /* 0x000000ffff0d7224 */ /* 0x000fe200078e00ff */
[----:B------:R-:W5:Y:S01]  /*5990*/  LDCU.64 UR6, c[0x4][0x78] ;  /* 0x01000f00ff0677ac */ /* 0x000f620008000a00 */
[----:B-1----:R-:W1:Y:S01]  /*59a0*/  LDC.64 R2, c[0x4][R3] ;  /* 0x0100000003027b82 */ /* 0x002e620000000a00 */
[----:B------:R-:W2:Y:S01]  /*59b0*/  LDCU.64 UR4, c[0x4][0x10] ;  /* 0x01000200ff0477ac */ /* 0x000ea20008000a00 */
[----:B----4-:R-:W-:Y:S01]  /*59c0*/  MOV R5, UR9 ;  /* 0x0000000900057c02 */ /* 0x010fe20008000f00 */
[----:B------:R-:W-:Y:S01]  /*59d0*/  IMAD.U32 R4, RZ, RZ, UR8 ;  /* 0x00000008ff047e24 */ /* 0x000fe2000f8e00ff */
[----:B-----5:R-:W-:Y:S01]  /*59e0*/  MOV R7, UR7 ;  /* 0x0000000700077c02 */ /* 0x020fe20008000f00 */
[----:B------:R-:W-:Y:S01]  /*59f0*/  IMAD.U32 R6, RZ, RZ, UR6 ;  /* 0x00000006ff067e24 */ /* 0x000fe2000f8e00ff */
[----:B--2---:R-:W-:Y:S01]  /*5a00*/  MOV R11, UR5 ;  /* 0x00000005000b7c02 */ /* 0x004fe20008000f00 */
[----:B------:R-:W-:Y:S02]  /*5a10*/  IMAD.U32 R10, RZ, RZ, UR4 ;  /* 0x00000004ff0a7e24 */ /* 0x000fe4000f8e00ff */
[----:B------:R-:W-:Y:S07]  /*5a20*/  LEPC R20, `(.L_x_96) ;  /* 0x000000001014794e */ /* 0x000fee0000000000 */
[----:B-1-3--:R-:W-:Y:S05]  /*5a30*/  CALL.ABS.NOINC R2 ;  /* 0x0000000002007343 */ /* 0x00afea0003c00000 */
.L_x_96:
[----:B------:R-:W-:Y:S05]  /*5a40*/  BSYNC.RECONVERGENT B6 ;  /* 0x0000000000067941 */ /* 0x000fea0003800200 */
.L_x_95:
[-C--:B---3--:R-:W-:Y:S01]  /*5a50*/  F2FP.F16.E4M3.UNPACK_B R83, R148.reuse ;  /* 0x00000094ff53723e */ /* 0x088fe200020006ff */
[----:B------:R-:W-:Y:S05]  /*5a60*/  WARPSYNC.ALL ;  /* 0x0000000000007948 */ /* 0x000fea0003800000 */
[----:B------:R-:W-:Y:S01]  /*5a70*/  R2UR UR4, R80 ;  /* 0x00000000500472ca */ /* 0x000fe200000e0000 */
[--C-:B------:R-:W-:Y:S01]  /*5a80*/  HADD2.F32 R82, -RZ, R83.reuse.H0_H0 ;  /* 0x20000053ff527230 */ /* 0x100fe20000004100 */
[----:B------:R-:W-:Y:S01]  /*5a90*/  F2FP.F16.E4M3.UNPACK_B R85, R148.H1 ;  /* 0x00000094ff55723e */ /* 0x000fe200030006ff */
[----:B------:R-:W-:Y:S01]  /*5aa0*/  HADD2.F32 R83, -RZ, R83.H1_H1 ;  /* 0x30000053ff537230 */ /* 0x000fe20000004100 */
[-C--:B------:R-:W-:Y:S01]  /*5ab0*/  F2FP.F16.E4M3.UNPACK_B R87, R149.reuse ;  /* 0x00000095ff57723e */ /* 0x080fe200020006ff */
[----:B------:R-:W-:Y:S01]  /*5ac0*/  BSSY.RECONVERGENT B0, `(.L_x_97) ;  /* 0x000011d000007945 */ /* 0x000fe20003800200 */
[----:B------:R-:W-:Y:S01]  /*5ad0*/  F2FP.F16.E4M3.UNPACK_B R89, R149.H1 ;  /* 0x00000095ff59723e */ /* 0x000fe200030006ff */
[----:B------:R-:W-:Y:S01]  /*5ae0*/  HADD2.F32 R84, -RZ, R85.H0_H0 ;  /* 0x20000055ff547230 */ /* 0x000fe20000004100 */
[-C--:B------:R-:W-:Y:S01]  /*5af0*/  F2FP.F16.E4M3.UNPACK_B R91, R150.reuse ;  /* 0x00000096ff5b723e */ /* 0x080fe200020006ff */
[----:B------:R-:W-:Y:S01]  /*5b00*/  HADD2.F32 R88, -RZ, R87.H1_H1 ;  /* 0x30000057ff587230 */ /* 0x000fe20000004100 */
[----:B------:R-:W-:Y:S01]  /*5b10*/  F2FP.F16.E4M3.UNPACK_B R93, R150.H1 ;  /* 0x00000096ff5d723e */ /* 0x000fe200030006ff */
[----:B------:R-:W-:Y:S01]  /*5b20*/  HADD2.F32 R86, -RZ, R85.H1_H1 ;  /* 0x30000055ff567230 */ /* 0x000fe20000004100 */
[-C--:B------:R-:W-:Y:S01]  /*5b30*/  F2FP.F16.E4M3.UNPACK_B R95, R151.reuse ;  /* 0x00000097ff5f723e */ /* 0x080fe200020006ff */
[----:B------:R-:W2:Y:S01]  /*5b40*/  LDTM.x64 R4, tmem[UR4] ;  /* 0x00000004000479ee */ /* 0x000ea20008340000 */
[----:B------:R-:W-:Y:S01]  /*5b50*/  F2FP.F16.E4M3.UNPACK_B R97, R151.H1 ;  /* 0x00000097ff61723e */ /* 0x000fe200030006ff */
[----:B------:R-:W-:Y:S01]  /*5b60*/  HADD2.F32 R85, -RZ, R87.H0_H0 ;  /* 0x20000057ff557230 */ /* 0x000fe20000004100 */
[-C--:B------:R-:W-:Y:S01]  /*5b70*/  F2FP.F16.E4M3.UNPACK_B R99, R152.reuse ;  /* 0x00000098ff63723e */ /* 0x080fe200020006ff */
[----:B------:R-:W-:Y:S01]  /*5b80*/  HADD2.F32 R87, -RZ, R89.H0_H0 ;  /* 0x20000059ff577230 */ /* 0x000fe20000004100 */
[----:B------:R-:W-:Y:S01]  /*5b90*/  F2FP.F16.E4M3.UNPACK_B R101, R152.H1 ;  /* 0x00000098ff65723e */ /* 0x000fe200030006ff */
[----:B------:R-:W-:Y:S01]  /*5ba0*/  HADD2.F32 R92, -RZ, R91.H1_H1 ;  /* 0x3000005bff5c7230 */ /* 0x000fe20000004100 */
[----:B------:R-:W-:Y:S01]  /*5bb0*/  ISETP.NE.AND P6, PT, R184, RZ, PT ;  /* 0x000000ffb800720c */ /* 0x000fe20003fc5270 */
[----:B------:R-:W-:Y:S01]  /*5bc0*/  HADD2.F32 R96, -RZ, R95.H1_H1 ;  /* 0x3000005fff607230 */ /* 0x000fe20000004100 */
[----:B------:R-:W-:Y:S01]  /*5bd0*/  SHF.L.U32 R211, R176, 0x4, RZ ;  /* 0x00000004b0d37819 */ /* 0x000fe200000006ff */
[----:B------:R-:W-:Y:S01]  /*5be0*/  HADD2.F32 R100, -RZ, R99.H1_H1 ;  /* 0x30000063ff647230 */ /* 0x000fe20000004100 */
[----:B------:R-:W-:Y:S01]  /*5bf0*/  SHF.L.U32 R219, R175, 0x4, RZ ;  /* 0x00000004afdb7819 */ /* 0x000fe200000006ff */
[----:B------:R-:W-:Y:S01]  /*5c00*/  HADD2.F32 R90, -RZ, R89.H1_H1 ;  /* 0x30000059ff5a7230 */ /* 0x000fe20000004100 */
[C---:B------:R-:W-:Y:S01]  /*5c10*/  IADD3 R204, PT, PT, R190.reuse, R211, RZ ;  /* 0x000000d3becc7210 */ /* 0x040fe20007ffe0ff */
[----:B------:R-:W-:Y:S01]  /*5c20*/  HADD2.F32 R89, -RZ, R91.H0_H0 ;  /* 0x2000005bff597230 */ /* 0x000fe20000004100 */
[----:B------:R-:W-:Y:S01]  /*5c30*/  IADD3 R206, PT, PT, R190, R219, RZ ;  /* 0x000000dbbece7210 */ /* 0x000fe20007ffe0ff */
[--C-:B------:R-:W-:Y:S01]  /*5c40*/  HADD2.F32 R91, -RZ, R93.reuse.H0_H0 ;  /* 0x2000005dff5b7230 */ /* 0x100fe20000004100 */
[----:B------:R-:W-:Y:S01]  /*5c50*/  SHF.L.U32 R217, R188, 0x4, RZ ;  /* 0x00000004bcd97819 */ /* 0x000fe200000006ff */
[----:B------:R-:W-:Y:S01]  /*5c60*/  HADD2.F32 R94, -RZ, R93.H1_H1 ;  /* 0x3000005dff5e7230 */ /* 0x000fe20000004100 */
[-C--:B------:R-:W-:Y:S01]  /*5c70*/  F2FP.F16.E4M3.UNPACK_B R103, R153.reuse ;  /* 0x00000099ff67723e */ /* 0x080fe200020006ff */
[----:B------:R-:W-:Y:S01]  /*5c80*/  HADD2.F32 R93, -RZ, R95.H0_H0 ;  /* 0x2000005fff5d7230 */ /* 0x000fe20000004100 */
[----:B------:R-:W-:Y:S01]  /*5c90*/  IADD3 R205, PT, PT, R217, R204, RZ ;  /* 0x000000ccd9cd7210 */ /* 0x000fe20007ffe0ff */
[----:B------:R-:W-:Y:S01]  /*5ca0*/  HADD2.F32 R95, -RZ, R97.H0_H0 ;  /* 0x20000061ff5f7230 */ /* 0x000fe20000004100 */
[----:B------:R-:W-:Y:S01]  /*5cb0*/  F2FP.F16.E4M3.UNPACK_B R105, R153.H1 ;  /* 0x00000099ff69723e */ /* 0x000fe200030006ff */
[C---:B--2---:R-:W-:Y:S01]  /*5cc0*/  FMUL R0, R78.reuse, R4 ;  /* 0x000000044e007220 */ /* 0x044fe20000400000 */
[C---:B-1----:R-:W-:Y:S01]  /*5cd0*/  FMUL R2, R78.reuse, R5 ;  /* 0x000000054e027220 */ /* 0x042fe20000400000 */
[C---:B------:R-:W-:Y:S01]  /*5ce0*/  FMUL R4, R78.reuse, R8 ;  /* 0x000000084e047220 */ /* 0x040fe20000400000 */
[C---:B------:R-:W-:Y:S01]  /*5cf0*/  FMUL R5, R78.reuse, R9 ;  /* 0x000000094e057220 */ /* 0x040fe20000400000 */
[C---:B------:R-:W-:Y:S01]  /*5d00*/  FFMA R0, R81.reuse, R82, R0 ;  /* 0x0000005251007223 */ /* 0x040fe20000000000 */
[C---:B------:R-:W-:Y:S01]  /*5d10*/  FFMA R2, R81.reuse, R83, R2 ;  /* 0x0000005351027223 */ /* 0x040fe20000000002 */
[C---:B------:R-:W-:Y:S01]  /*5d20*/  FMUL R8, R78.reuse, R12 ;  /* 0x0000000c4e087220 */ /* 0x040fe20000400000 */
[C---:B------:R-:W-:Y:S01]  /*5d30*/  FMUL R9, R78.reuse, R13 ;  /* 0x0000000d4e097220 */ /* 0x040fe20000400000 */
[C---:B------:R-:W-:Y:S01]  /*5d40*/  FMUL R12, R78.reuse, R16 ;  /* 0x000000104e0c7220 */ /* 0x040fe20000400000 */
[C---:B------:R-:W-:Y:S01]  /*5d50*/  FMUL R13, R78.reuse, R17 ;  /* 0x000000114e0d7220 */ /* 0x040fe20000400000 */
[C---:B------:R-:W-:Y:S01]  /*5d60*/  FMUL R16, R78.reuse, R20 ;  /* 0x000000144e107220 */ /* 0x040fe20000400000 */
[C---:B------:R-:W-:Y:S01]  /*5d70*/  FMUL R17, R78.reuse, R21 ;  /* 0x000000154e117220 */ /* 0x040fe20000400000 */
[----:B------:R-:W-:Y:S02]  /*5d80*/  HADD2.F32 R104, -RZ, R103.H1_H1 ;  /* 0x30000067ff687230 */ /* 0x000fe40000004100 */
[C---:B------:R-:W-:Y:S01]  /*5d90*/  FMUL R20, R78.reuse, R24 ;  /* 0x000000184e147220 */ /* 0x040fe20000400000 */
[C---:B------:R-:W-:Y:S01]  /*5da0*/  FMUL R21, R78.reuse, R25 ;  /* 0x000000194e157220 */ /* 0x040fe20000400000 */
[C---:B------:R-:W-:Y:S01]  /*5db0*/  FMUL R24, R78.reuse, R28 ;  /* 0x0000001c4e187220 */ /* 0x040fe20000400000 */
[C---:B------:R-:W-:Y:S01]  /*5dc0*/  FMUL R25, R78.reuse, R29 ;  /* 0x0000001d4e197220 */ /* 0x040fe20000400000 */
[C---:B------:R-:W-:Y:S01]  /*5dd0*/  FMUL R28, R78.reuse, R32 ;  /* 0x000000204e1c7220 */ /* 0x040fe20000400000 */
[C---:B------:R-:W-:Y:S01]  /*5de0*/  FMUL R29, R78.reuse, R33 ;  /* 0x000000214e1d7220 */ /* 0x040fe20000400000 */
[C---:B------:R-:W-:Y:S01]  /*5df0*/  FMUL R32, R78.reuse, R36 ;  /* 0x000000244e207220 */ /* 0x040fe20000400000 */
[----:B------:R-:W-:Y:S01]  /*5e00*/  F2FP.F16.E4M3.UNPACK_B R107, R154 ;  /* 0x0000009aff6b723e */ /* 0x000fe200020006ff */
[C---:B------:R-:W-:Y:S01]  /*5e10*/  FMUL R33, R78.reuse, R37 ;  /* 0x000000254e217220 */ /* 0x040fe20000400000 */
[C---:B------:R-:W-:Y:S01]  /*5e20*/  FMUL R36, R78.reuse, R40 ;  /* 0x000000284e247220 */ /* 0x040fe20000400000 */
[----:B------:R-:W-:Y:S01]  /*5e30*/  F2FP.F16.E4M3.UNPACK_B R109, R154.H1 ;  /* 0x0000009aff6d723e */ /* 0x000fe200030006ff */
[C---:B------:R-:W-:Y:S01]  /*5e40*/  FMUL R37, R78.reuse, R41 ;  /* 0x000000294e257220 */ /* 0x040fe20000400000 */
[----:B------:R-:W-:Y:S02]  /*5e50*/  HADD2.F32 R108, -RZ, R107.H1_H1 ;  /* 0x3000006bff6c7230 */ /* 0x000fe40000004100 */
        /* <DEDUP_REMOVED lines=26> */
[C---:B------:R-:W-:Y:S01]  /*6000*/  FFMA R3, R81.reuse, R84, R3 ;  /* 0x0000005451037223 */ /* 0x040fe20000000003 */
[C---:B------:R-:W-:Y:S01]  /*6010*/  FFMA R7, R81.reuse, R86, R7 ;  /* 0x0000005651077223 */ /* 0x040fe20000000007 */
[----:B------:R-:W-:Y:S01]  /*6020*/  F2FP.F16.E4M3.UNPACK_B R127, R159 ;  /* 0x0000009fff7f723e */ /* 0x000fe200020006ff */
[C---:B------:R-:W-:Y:S01]  /*6030*/  FFMA R4, R81.reuse, R85, R4 ;  /* 0x0000005551047223 */ /* 0x040fe20000000004 */
[C---:B------:R-:W-:Y:S01]  /*6040*/  FFMA R5, R81.reuse, R88, R5 ;  /* 0x0000005851057223 */ /* 0x040fe20000000005 */
[----:B------:R-:W-:Y:S01]  /*6050*/  F2FP.F16.E4M3.UNPACK_B R129, R159.H1 ;  /* 0x0000009fff81723e */ /* 0x000fe200030006ff */
[----:B------:R-:W-:Y:S01]  /*6060*/  FFMA R6, R81, R87, R6 ;  /* 0x0000005751067223 */ /* 0x000fe20000000006 */
[----:B------:R-:W-:Y:S01]  /*6070*/  F2FP.SATFINITE.E4M3.F32.PACK_AB_MERGE_C R185, R7, R3, RZ ;  /* 0x0000000307b9723e */ /* 0x000fe200048070ff */
[----:B------:R-:W-:Y:S02]  /*6080*/  HADD2.F32 R124, -RZ, R123.H1_H1 ;  /* 0x3000007bff7c7230 */ /* 0x000fe40000004100 */
[----:B------:R-:W-:Y:S01]  /*6090*/  FMUL R11, R78, R11 ;  /* 0x0000000b4e0b7220 */ /* 0x000fe20000400000 */
[----:B------:R-:W-:Y:S01]  /*60a0*/  HADD2.F32 R128, -RZ, R127.H1_H1 ;  /* 0x3000007fff807230 */ /* 0x000fe20000004100 */
[----:B------:R-:W-:Y:S01]  /*60b0*/  F2FP.SATFINITE.E4M3.F32.PACK_AB_MERGE_C R184, R2, R0, R185 ;  /* 0x0000000002b8723e */ /* 0x000fe200048070b9 */
[C---:B------:R-:W-:Y:S01]  /*60c0*/  FMUL R10, R78.reuse, R14 ;  /* 0x0000000e4e0a7220 */ /* 0x040fe20000400000 */
[C---:B------:R-:W-:Y:S01]  /*60d0*/  FFMA R11, R81.reuse, R90, R11 ;  /* 0x0000005a510b7223 */ /* 0x040fe2000000000b */
[C---:B------:R-:W-:Y:S01]  /*60e0*/  FFMA R8, R81.reuse, R89, R8 ;  /* 0x0000005951087223 */ /* 0x040fe20000000008 */
[----:B------:R-:W-:Y:S01]  /*60f0*/  FFMA R9, R81, R92, R9 ;  /* 0x0000005c51097223 */ /* 0x000fe20000000009 */
[----:B------:R-:W-:Y:S01]  /*6100*/  F2FP.F16.E4M3.UNPACK_B R131, R160 ;  /* 0x000000a0ff83723e */ /* 0x000fe200020006ff */
[----:B------:R-:W-:Y:S01]  /*6110*/  HADD2.F32 R98, -RZ, R97.H1_H1 ;  /* 0x30000061ff627230 */ /* 0x000fe20000004100 */
[----:B------:R-:W-:Y:S01]  /*6120*/  F2FP.SATFINITE.E4M3.F32.PACK_AB_MERGE_C R186, R11, R6, RZ ;  /* 0x000000060bba723e */ /* 0x000fe200048070ff */
[----:B------:R-:W-:Y:S01]  /*6130*/  FFMA R10, R81, R91, R10 ;  /* 0x0000005b510a7223 */ /* 0x000fe2000000000a */
[----:B------:R-:W-:Y:S02]  /*6140*/  HADD2.F32 R97, -RZ, R99.H0_H0 ;  /* 0x20000063ff617230 */ /* 0x000fe40000004100 */
[C---:B------:R-:W-:Y:S01]  /*6150*/  FMUL R15, R78.reuse, R15 ;  /* 0x0000000f4e0f7220 */ /* 0x040fe20000400000 */
[----:B------:R-:W-:Y:S01]  /*6160*/  F2FP.SATFINITE.E4M3.F32.PACK_AB_MERGE_C R185, R5, R4, R186 ;  /* 0x0000000405b9723e */ /* 0x000fe200048070ba */
[----:B------:R-:W-:Y:S02]  /*6170*/  HADD2.F32 R132, -RZ, R131.H1_H1 ;  /* 0x30000083ff847230 */ /* 0x000fe40000004100 */
[C---:B------:R-:W-:Y:S01]  /*6180*/  FMUL R14, R78.reuse, R18 ;  /* 0x000000124e0e7220 */ /* 0x040fe20000400000 */
[C---:B------:R-:W-:Y:S01]  /*6190*/  FFMA R15, R81.reuse, R94, R15 ;  /* 0x0000005e510f7223 */ /* 0x040fe2000000000f */
[C---:B------:R-:W-:Y:S01]  /*61a0*/  FFMA R12, R81.reuse, R93, R12 ;  /* 0x0000005d510c7223 */ /* 0x040fe2000000000c */
[----:B------:R-:W-:Y:S01]  /*61b0*/  FFMA R13, R81, R96, R13 ;  /* 0x00000060510d7223 */ /* 0x000fe2000000000d */
[----:B------:R-:W-:Y:S01]  /*61c0*/  F2FP.F16.E4M3.UNPACK_B R133, R160.H1 ;  /* 0x000000a0ff85723e */ /* 0x000fe200030006ff */
[--C-:B------:R-:W-:Y:S01]  /*61d0*/  HADD2.F32 R99, -RZ, R101.reuse.H0_H0 ;  /* 0x20000065ff637230 */ /* 0x100fe20000004100 */
[----:B------:R-:W-:Y:S01]  /*61e0*/  F2FP.SATFINITE.E4M3.F32.PACK_AB_MERGE_C R186, R15, R10, RZ ;  /* 0x0000000a0fba723e */ /* 0x000fe200048070ff */
[----:B------:R-:W-:Y:S01]  /*61f0*/  FFMA R14, R81, R95, R14 ;  /* 0x0000005f510e7223 */ /* 0x000fe2000000000e */
[C---:B------:R-:W-:Y:S01]  /*6200*/  FMUL R19, R78.reuse, R19 ;  /* 0x000000134e137220 */ /* 0x040fe20000400000 */
[----:B------:R-:W-:Y:S01]  /*6210*/  HADD2.F32 R102, -RZ, R101.H1_H1 ;  /* 0x30000065ff667230 */ /* 0x000fe20000004100 */
[----:B------:R-:W-:Y:S01]  /*6220*/  F2FP.SATFINITE.E4M3.F32.PACK_AB_MERGE_C R186, R9, R8, R186 ;  /* 0x0000000809ba723e */ /* 0x000fe200048070ba */
[----:B------:R-:W-:Y:S02]  /*6230*/  HADD2.F32 R101, -RZ, R103.H0_H0 ;  /* 0x20000067ff657230 */ /* 0x000fe40000004100 */
[C---:B------:R-:W-:Y:S01]  /*6240*/  FFMA R19, R81.reuse, R98, R19 ;  /* 0x0000006251137223 */ /* 0x040fe20000000013 */
[C---:B------:R-:W-:Y:S01]  /*6250*/  FFMA R16, R81.reuse, R97, R16 ;  /* 0x0000006151107223 */ /* 0x040fe20000000010 */
[----:B------:R-:W-:Y:S01]  /*6260*/  FFMA R17, R81, R100, R17 ;  /* 0x0000006451117223 */ /* 0x000fe20000000011 */
[C---:B------:R-:W-:Y:S01]  /*6270*/  FMUL R18, R78.reuse, R22 ;  /* 0x000000164e127220 */ /* 0x040fe20000400000 */
[----:B------:R-:W-:Y:S01]  /*6280*/  F2FP.F16.E4M3.UNPACK_B R135, R161 ;  /* 0x000000a1ff87723e */ /* 0x000fe200020006ff */
        /* <DEDUP_REMOVED lines=10> */
[----:B------:R1:W-:Y:S01]  /*6330*/  STS.128 [R172+UR49+0x4200], R184 ;  /* 0x004200b8ac007988 */ /* 0x0003e20008000c31 */
[----:B------:R-:W-:Y:S01]  /*6340*/  HADD2.F32 R136, -RZ, R135.H1_H1 ;  /* 0x30000087ff887230 */ /* 0x000fe20000004100 */
[----:B------:R-:W-:Y:S01]  /*6350*/  F2FP.SATFINITE.E4M3.F32.PACK_AB_MERGE_C R196, R23, R18, RZ ;  /* 0x0000001217c4723e */ /* 0x000fe200048070ff */
[C---:B------:R-:W-:Y:S01]  /*6360*/  FMUL R22, R78.reuse, R26 ;  /* 0x0000001a4e167220 */ /* 0x040fe20000400000 */
[C---:B------:R-:W-:Y:S01]  /*6370*/  FMUL R27, R78.reuse, R27 ;  /* 0x0000001b4e1b7220 */ /* 0x040fe20000400000 */
[--C-:B------:R-:W-:Y:S01]  /*6380*/  HADD2.F32 R107, -RZ, R109.reuse.H0_H0 ;  /* 0x2000006dff6b7230 */ /* 0x100fe20000004100 */
[----:B------:R-:W-:Y:S01]  /*6390*/  F2FP.SATFINITE.E4M3.F32.PACK_AB_MERGE_C R196, R17, R16, R196 ;  /* 0x0000001011c4723e */ /* 0x000fe200048070c4 */
[C---:B------:R-:W-:Y:S01]  /*63a0*/  FFMA R22, R81.reuse, R103, R22 ;  /* 0x0000006751167223 */ /* 0x040fe20000000016 */
[C---:B------:R-:W-:Y:S01]  /*63b0*/  FFMA R27, R81.reuse, R106, R27 ;  /* 0x0000006a511b7223 */ /* 0x040fe2000000001b */
[C---:B------:R-:W-:Y:S01]  /*63c0*/  FFMA R24, R81.reuse, R105, R24 ;  /* 0x0000006951187223 */ /* 0x040fe20000000018 */
[----:B------:R-:W-:Y:S01]  /*63d0*/  F2FP.F16.E4M3.UNPACK_B R137, R161.H1 ;  /* 0x000000a1ff89723e */ /* 0x000fe200030006ff */
[----:B------:R-:W-:Y:S02]  /*63e0*/  HADD2.F32 R110, -RZ, R109.H1_H1 ;  /* 0x3000006dff6e7230 */ /* 0x000fe40000004100 */
[----:B------:R-:W-:Y:S01]  /*63f0*/  FFMA R25, R81, R108, R25 ;  /* 0x0000006c51197223 */ /* 0x000fe20000000019 */
[----:B------:R-:W-:Y:S01]  /*6400*/  F2FP.SATFINITE.E4M3.F32.PACK_AB_MERGE_C R197, R27, R22, RZ ;  /* 0x000000161bc5723e */ /* 0x000fe200048070ff */
[----:B------:R-:W-:Y:S02]  /*6410*/  HADD2.F32 R109, -RZ, R111.H0_H0 ;  /* 0x2000006fff6d7230 */ /* 0x000fe40000004100 */
[C---:B------:R-:W-:Y:S01]  /*6420*/  FMUL R26, R78.reuse, R30 ;  /* 0x0000001e4e1a7220 */ /* 0x040fe20000400000 */
[C---:B------:R-:W-:Y:S01]  /*6430*/  FMUL R31, R78.reuse, R31 ;  /* 0x0000001f4e1f7220 */ /* 0x040fe20000400000 */
[--C-:B------:R-:W-:Y:S01]  /*6440*/  HADD2.F32 R111, -RZ, R113.reuse.H0_H0 ;  /* 0x20000071ff6f7230 */ /* 0x100fe20000004100 */
[----:B------:R-:W-:Y:S01]  /*6450*/  F2FP.SATFINITE.E4M3.F32.PACK_AB_MERGE_C R197, R21, R20, R197 ;  /* 0x0000001415c5723e */ /* 0x000fe200048070c5 */
[C---:B------:R-:W-:Y:S01]  /*6460*/  FFMA R26, R81.reuse, R107, R26 ;  /* 0x0000006b511a7223 */ /* 0x040fe2000000001a */
[C---:B------:R-:W-:Y:S01]  /*6470*/  FFMA R31, R81.reuse, R110, R31 ;  /* 0x0000006e511f7223 */ /* 0x040fe2000000001f */
[C---:B------:R-:W-:Y:S01]  /*6480*/  FFMA R28, R81.reuse, R109, R28 ;  /* 0x0000006d511c7223 */ /* 0x040fe2000000001c */
[----:B------:R-:W-:Y:S01]  /*6490*/  F2FP.F16.E4M3.UNPACK_B R139, R162 ;  /* 0x000000a2ff8b723e */ /* 0x000fe200020006ff */
[----:B------:R-:W-:Y:S02]  /*64a0*/  HADD2.F32 R114, -RZ, R113.H1_H1 ;  /* 0x30000071ff727230 */ /* 0x000fe40000004100 */
[----:B------:R-:W-:Y:S01]  /*64b0*/  FFMA R29, R81, R112, R29 ;  /* 0x00000070511d7223 */ /* 0x000fe2000000001d */
[----:B------:R-:W-:Y:S01]  /*64c0*/  F2FP.SATFINITE.E4M3.F32.PACK_AB_MERGE_C R198, R31, R26, RZ ;  /* 0x0000001a1fc6723e */ /* 0x000fe200048070ff */
[----:B------:R-:W-:Y:S02]  /*64d0*/  HADD2.F32 R113, -RZ, R115.H0_H0 ;  /* 0x20000073ff717230 */ /* 0x000fe40000004100 */
[C---:B------:R-:W-:Y:S01]  /*64e0*/  FMUL R30, R78.reuse, R34 ;  /* 0x000000224e1e7220 */ /* 0x040fe20000400000 */
[----:B------:R-:W-:Y:S01]  /*64f0*/  HADD2.F32 R140, -RZ, R139.H1_H1 ;  /* 0x3000008bff8c7230 */ /* 0x000fe20000004100 */
[----:B------:R-:W-:Y:S01]  /*6500*/  F2FP.SATFINITE.E4M3.F32.PACK_AB_MERGE_C R198, R25, R24, R198 ;  /* 0x0000001819c6723e */ /* 0x000fe200048070c6 */
[C---:B------:R-:W-:Y:S01]  /*6510*/  FMUL R35, R78.reuse, R35 ;  /* 0x000000234e237220 */ /* 0x040fe20000400000 */
[--C-:B------:R-:W-:Y:S02]  /*6520*/  HADD2.F32 R115, -RZ, R117.reuse.H0_H0 ;  /* 0x20000075ff737230 */ /* 0x100fe40000004100 */
[C---:B------:R-:W-:Y:S01]  /*6530*/  FFMA R30, R81.reuse, R111, R30 ;  /* 0x0000006f511e7223 */ /* 0x040fe2000000001e */
[----:B------:R-:W-:Y:S02]  /*6540*/  HADD2.F32 R118, -RZ, R117.H1_H1 ;  /* 0x30000075ff767230 */ /* 0x000fe40000004100 */
[C---:B------:R-:W-:Y:S01]  /*6550*/  FFMA R35, R81.reuse, R114, R35 ;  /* 0x0000007251237223 */ /* 0x040fe20000000023 */
[C---:B------:R-:W-:Y:S01]  /*6560*/  FFMA R32, R81.reuse, R113, R32 ;  /* 0x0000007151207223 */ /* 0x040fe20000000020 */
[----:B------:R-:W-:Y:S01]  /*6570*/  F2FP.F16.E4M3.UNPACK_B R141, R162.H1 ;  /* 0x000000a2ff8d723e */ /* 0x000fe200030006ff */
[----:B------:R-:W-:Y:S01]  /*6580*/  FFMA R33, R81, R116, R33 ;  /* 0x0000007451217223 */ /* 0x000fe20000000021 */
[----:B------:R-:W-:Y:S01]  /*6590*/  HADD2.F32 R117, -RZ, R119.H0_H0 ;  /* 0x20000077ff757230 */ /* 0x000fe20000004100 */
        /* <DEDUP_REMOVED lines=9> */
[----:B------:R1:W-:Y:S01]  /*6630*/  STS.128 [R204+0x4010], R196 ;  /* 0x004010c4cc007388 */ /* 0x0003e20000000c00 */
[----:B------:R-:W-:Y:S01]  /*6640*/  FFMA R37, R81, R120, R37 ;  /* 0x0000007851257223 */ /* 0x000fe20000000025 */
[----:B------:R-:W-:Y:S01]  /*6650*/  F2FP.SATFINITE.E4M3.F32.PACK_AB_MERGE_C R200, R39, R34, RZ ;  /* 0x0000002227c8723e */ /* 0x000fe200048070ff */
[----:B------:R-:W-:Y:S02]  /*6660*/  HADD2.F32 R122, -RZ, R121.H1_H1 ;  /* 0x30000079ff7a7230 */ /* 0x000fe40000004100 */
[C---:B------:R-:W-:Y:S01]  /*6670*/  FMUL R38, R78.reuse, R42 ;  /* 0x0000002a4e267220 */ /* 0x040fe20000400000 */
[----:B------:R-:W-:Y:S01]  /*6680*/  HADD2.F32 R121, -RZ, R123.H0_H0 ;  /* 0x2000007bff797230 */ /* 0x000fe20000004100 */
[----:B------:R-:W-:Y:S01]  /*6690*/  F2FP.SATFINITE.E4M3.F32.PACK_AB_MERGE_C R200, R33, R32, R200 ;  /* 0x0000002021c8723e */ /* 0x000fe200048070c8 */
[----:B------:R-:W-:Y:S02]  /*66a0*/  HADD2.F32 R144, -RZ, R143.H1_H1 ;  /* 0x3000008fff907230 */ /* 0x000fe40000004100 */
[C---:B------:R-:W-:Y:S01]  /*66b0*/  FFMA R38, R81.reuse, R119, R38 ;  /* 0x0000007751267223 */ /* 0x040fe20000000026 */
[C---:B------:R-:W-:Y:S01]  /*66c0*/  FMUL R43, R78.reuse, R43 ;  /* 0x0000002b4e2b7220 */ /* 0x040fe20000400000 */
[--C-:B------:R-:W-:Y:S02]  /*66d0*/  HADD2.F32 R123, -RZ, R125.reuse.H0_H0 ;  /* 0x2000007dff7b7230 */ /* 0x100fe40000004100 */
[C---:B------:R-:W-:Y:S01]  /*66e0*/  FMUL R42, R78.reuse, R46 ;  /* 0x0000002e4e2a7220 */ /* 0x040fe20000400000 */
[----:B------:R-:W-:Y:S02]  /*66f0*/  HADD2.F32 R126, -RZ, R125.H1_H1 ;  /* 0x3000007dff7e7230 */ /* 0x000fe40000004100 */
[C---:B------:R-:W-:Y:S01]  /*6700*/  FFMA R43, R81.reuse, R122, R43 ;  /* 0x0000007a512b7223 */ /* 0x040fe2000000002b */
[----:B------:R-:W-:Y:S01]  /*6710*/  F2FP.F16.E4M3.UNPACK_B R145, R163.H1 ;  /* 0x000000a3ff91723e */ /* 0x000fe200030006ff */
[C---:B------:R-:W-:Y:S01]  /*6720*/  FFMA R40, R81.reuse, R121, R40 ;  /* 0x0000007951287223 */ /* 0x040fe20000000028 */
[----:B------:R-:W-:Y:S01]  /*6730*/  FFMA R41, R81, R124, R41 ;  /* 0x0000007c51297223 */ /* 0x000fe20000000029 */
[----:B------:R-:W-:Y:S01]  /*6740*/  ISETP.NE.AND P0, PT, R193, RZ, PT ;  /* 0x000000ffc100720c */ /* 0x000fe20003f05270 */
[----:B------:R-:W-:Y:S01]  /*6750*/  HADD2.F32 R125, -RZ, R127.H0_H0 ;  /* 0x2000007fff7d7230 */ /* 0x000fe20000004100 */
[----:B------:R-:W-:Y:S01]  /*6760*/  F2FP.SATFINITE.E4M3.F32.PACK_AB_MERGE_C R201, R43, R38, RZ ;  /* 0x000000262bc9723e */ /* 0x000fe200048070ff */
[----:B------:R-:W-:Y:S01]  /*6770*/  FFMA R42, R81, R123, R42 ;  /* 0x0000007b512a7223 */ /* 0x000fe2000000002a */
[C---:B------:R-:W-:Y:S01]  /*6780*/  FMUL R47, R78.reuse, R47 ;  /* 0x0000002f4e2f7220 */ /* 0x040fe20000400000 */
[--C-:B------:R-:W-:Y:S01]  /*6790*/  HADD2.F32 R127, -RZ, R129.reuse.H0_H0 ;  /* 0x20000081ff7f7230 */ /* 0x100fe20000004100 */
[----:B------:R-:W-:Y:S01]  /*67a0*/  F2FP.SATFINITE.E4M3.F32.PACK_AB_MERGE_C R201, R37, R36, R201 ;  /* 0x0000002425c9723e */ /* 0x000fe200048070c9 */
[----:B------:R-:W-:Y:S02]  /*67b0*/  HADD2.F32 R130, -RZ, R129.H1_H1 ;  /* 0x30000081ff827230 */ /* 0x000fe40000004100 */
[C---:B------:R-:W-:Y:S01]  /*67c0*/  FFMA R47, R81.reuse, R126, R47 ;  /* 0x0000007e512f7223 */ /* 0x040fe2000000002f */
[C---:B------:R-:W-:Y:S01]  /*67d0*/  FFMA R44, R81.reuse, R125, R44 ;  /* 0x0000007d512c7223 */ /* 0x040fe2000000002c */
[C---:B------:R-:W-:Y:S01]  /*67e0*/  FFMA R45, R81.reuse, R128, R45 ;  /* 0x00000080512d7223 */ /* 0x040fe2000000002d */
[----:B------:R-:W-:Y:S02]  /*67f0*/  HADD2.F32 R129, -RZ, R131.H0_H0 ;  /* 0x20000083ff817230 */ /* 0x000fe40000004100 */
[C---:B------:R-:W-:Y:S01]  /*6800*/  FMUL R46, R78.reuse, R50 ;  /* 0x000000324e2e7220 */ /* 0x040fe20000400000 */
[C---:B------:R-:W-:Y:S01]  /*6810*/  FMUL R51, R78.reuse, R51 ;  /* 0x000000334e337220 */ /* 0x040fe20000400000 */
[--C-:B------:R-:W-:Y:S02]  /*6820*/  HADD2.F32 R131, -RZ, R133.reuse.H0_H0 ;  /* 0x20000085ff837230 */ /* 0x100fe40000004100 */
[C---:B------:R-:W-:Y:S01]  /*6830*/  FMUL R50, R78.reuse, R54 ;  /* 0x000000364e327220 */ /* 0x040fe20000400000 */
[C---:B------:R-:W-:Y:S01]  /*6840*/  FFMA R46, R81.reuse, R127, R46 ;  /* 0x0000007f512e7223 */ /* 0x040fe2000000002e */
[----:B------:R-:W-:Y:S02]  /*6850*/  HADD2.F32 R134, -RZ, R133.H1_H1 ;  /* 0x30000085ff867230 */ /* 0x000fe40000004100 */
[C---:B------:R-:W-:Y:S01]  /*6860*/  FFMA R51, R81.reuse, R130, R51 ;  /* 0x0000008251337223 */ /* 0x040fe20000000033 */
[----:B------:R-:W-:Y:S02]  /*6870*/  HADD2.F32 R133, -RZ, R135.H0_H0 ;  /* 0x20000087ff857230 */ /* 0x000fe40000004100 */
[C---:B------:R-:W-:Y:S01]  /*6880*/  FMUL R55, R78.reuse, R55 ;  /* 0x000000374e377220 */ /* 0x040fe20000400000 */
[C---:B------:R-:W-:Y:S01]  /*6890*/  FFMA R48, R81.reuse, R129, R48 ;  /* 0x0000008151307223 */ /* 0x040fe20000000030 */
[C---:B------:R-:W-:Y:S01]  /*68a0*/  FFMA R49, R81.reuse, R132, R49 ;  /* 0x0000008451317223 */ /* 0x040fe20000000031 */
[--C-:B------:R-:W-:Y:S02]  /*68b0*/  HADD2.F32 R135, -RZ, R137.reuse.H0_H0 ;  /* 0x20000089ff877230 */ /* 0x100fe40000004100 */
[C---:B------:R-:W-:Y:S01]  /*68c0*/  FFMA R50, R81.reuse, R131, R50 ;  /* 0x0000008351327223 */ /* 0x040fe20000000032 */
[----:B------:R-:W-:Y:S02]  /*68d0*/  HADD2.F32 R138, -RZ, R137.H1_H1 ;  /* 0x30000089ff8a7230 */ /* 0x000fe40000004100 */
[C---:B------:R-:W-:Y:S01]  /*68e0*/  FMUL R54, R78.reuse, R58 ;  /* 0x0000003a4e367220 */ /* 0x040fe20000400000 */
[----:B------:R-:W-:Y:S02]  /*68f0*/  HADD2.F32 R137, -RZ, R139.H0_H0 ;  /* 0x2000008bff897230 */ /* 0x000fe40000004100 */
[C---:B------:R-:W-:Y:S01]  /*6900*/  FFMA R55, R81.reuse, R134, R55 ;  /* 0x0000008651377223 */ /* 0x040fe20000000037 */
        /* <DEDUP_REMOVED lines=16> */
[----:B------:R-:W-:Y:S01]  /*6a10*/  FFMA R63, R81, R142, R63 ;  /* 0x0000008e513f7223 */ /* 0x000fe2000000003f */
[----:B------:R-:W-:Y:S01]  /*6a20*/  FMUL R67, R78, R67 ;  /* 0x000000434e437220 */ /* 0x000fe20000400000 */
[----:B------:R-:W-:Y:S01]  /*6a30*/  F2FP.SATFINITE.E4M3.F32.PACK_AB_MERGE_C R202, R47, R42, RZ ;  /* 0x0000002a2fca723e */ /* 0x000fe200048070ff */
[----:B------:R-:W-:Y:S01]  /*6a40*/  FFMA R60, R81, R141, R60 ;  /* 0x0000008d513c7223 */ /* 0x000fe2000000003c */
[----:B------:R-:W-:Y:S01]  /*6a50*/  F2FP.SATFINITE.E4M3.F32.PACK_AB_MERGE_C R203, R51, R46, RZ ;  /* 0x0000002e33cb723e */ /* 0x000fe200048070ff */
[C---:B------:R-:W-:Y:S01]  /*6a60*/  FFMA R61, R81.reuse, R144, R61 ;  /* 0x00000090513d7223 */ /* 0x040fe2000000003d */
[C---:B------:R-:W-:Y:S01]  /*6a70*/  FFMA R62, R81.reuse, R143, R62 ;  /* 0x0000008f513e7223 */ /* 0x040fe2000000003e */
[----:B------:R-:W-:Y:S01]  /*6a80*/  FFMA R67, R81, R146, R67 ;  /* 0x0000009251437223 */ /* 0x000fe20000000043 */
[----:B------:R-:W-:Y:S02]  /*6a90*/  F2FP.SATFINITE.E4M3.F32.PACK_AB_MERGE_C R202, R41, R40, R202 ;  /* 0x0000002829ca723e */ /* 0x000fe400048070ca */
[----:B------:R-:W-:Y:S02]  /*6aa0*/  F2FP.SATFINITE.E4M3.F32.PACK_AB_MERGE_C R203, R45, R44, R203 ;  /* 0x0000002c2dcb723e */ /* 0x000fe400048070cb */
[----:B------:R-:W-:Y:S02]  /*6ab0*/  F2FP.SATFINITE.E4M3.F32.PACK_AB_MERGE_C R212, R55, R50, RZ ;  /* 0x0000003237d4723e */ /* 0x000fe400048070ff */
[----:B------:R-:W-:Y:S01]  /*6ac0*/  F2FP.SATFINITE.E4M3.F32.PACK_AB_MERGE_C R213, R59, R54, RZ ;  /* 0x000000363bd5723e */ /* 0x000fe200048070ff */
[----:B------:R1:W-:Y:S01]  /*6ad0*/  STS.128 [R206+0x4020], R200 ;  /* 0x004020c8ce007388 */ /* 0x0003e20000000c00 */
[----:B------:R-:W-:Y:S02]  /*6ae0*/  F2FP.SATFINITE.E4M3.F32.PACK_AB_MERGE_C R214, R63, R58, RZ ;  /* 0x0000003a3fd6723e */ /* 0x000fe400048070ff */
[----:B------:R-:W-:Y:S02]  /*6af0*/  F2FP.SATFINITE.E4M3.F32.PACK_AB_MERGE_C R215, R67, R62, RZ ;  /* 0x0000003e43d7723e */ /* 0x000fe400048070ff */
[----:B------:R-:W-:Y:S02]  /*6b00*/  F2FP.SATFINITE.E4M3.F32.PACK_AB_MERGE_C R212, R49, R48, R212 ;  /* 0x0000003031d4723e */ /* 0x000fe400048070d4 */
[----:B------:R-:W-:Y:S02]  /*6b10*/  F2FP.SATFINITE.E4M3.F32.PACK_AB_MERGE_C R213, R53, R52, R213 ;  /* 0x0000003435d5723e */ /* 0x000fe400048070d5 */
[----:B------:R-:W-:Y:S02]  /*6b20*/  F2FP.SATFINITE.E4M3.F32.PACK_AB_MERGE_C R214, R57, R56, R214 ;  /* 0x0000003839d6723e */ /* 0x000fe400048070d6 */
[----:B------:R-:W-:Y:S02]  /*6b30*/  F2FP.SATFINITE.E4M3.F32.PACK_AB_MERGE_C R215, R61, R60, R215 ;  /* 0x0000003c3dd7723e */ /* 0x000fe400048070d7 */
[----:B------:R-:W-:Y:S02]  /*6b40*/  LEA R210, R181, UR49, 0x3 ;  /* 0x00000031b5d27c11 */ /* 0x000fe4000f8e18ff */
[----:B------:R-:W-:Y:S01]  /*6b50*/  @P6 SHF.L.U32 R221, R180, 0x1f, RZ ;  /* 0x0000001fb4dd6819 */ /* 0x000fe200000006ff */
[----:B------:R1:W-:Y:S01]  /*6b60*/  STS.128 [R205+0x4010], R212 ;  /* 0x004010d4cd007388 */ /* 0x0003e20000000c00 */
[----:B------:R-:W-:Y:S01]  /*6b70*/  @!PT LDS RZ, [RZ] ;  /* 0x00000000fffff984 */ /* 0x000fe20000000800 */
[----:B------:R-:W-:Y:S01]  /*6b80*/  @!PT LDS RZ, [RZ] ;  /* 0x00000000fffff984 */ /* 0x000fe20000000800 */
[----:B------:R-:W-:Y:S01]  /*6b90*/  @!PT LDS RZ, [RZ] ;  /* 0x00000000fffff984 */ /* 0x000fe20000000800 */
[----:B------:R-:W-:Y:S01]  /*6ba0*/  @!PT LDS RZ, [RZ] ;  /* 0x00000000fffff984 */ /* 0x000fe20000000800 */
[----:B------:R2:W-:Y:S07]  /*6bb0*/  MEMBAR.ALL.CTA ;  /* 0x0000000000007992 */ /* 0x0005ee0000008000 */
[----:B--2---:R-:W2:Y:S02]  /*6bc0*/  FENCE.VIEW.ASYNC.S ;  /* 0x00000000000073c6 */ /* 0x004ea40000000000 */
[----:B--2---:R-:W-:Y:S06]  /*6bd0*/  BAR.SYNC.DEFER_BLOCKING 0x1, 0x80 ;  /* 0x0042000000007b1d */ /* 0x004fec0000010000 */
[----:B------:R-:W-:Y:S05]  /*6be0*/  @P0 BRA `(.L_x_98) ;  /* 0x0000000000280947 */ /* 0x000fea0003800000 */
[----:B------:R-:W-:Y:S02]  /*6bf0*/  UIADD3 UR4, UPT, UPT, UR49, 0x4200, URZ ;  /* 0x0000420031047890 */ /* 0x000fe4000fffe0ff */
[----:B------:R-:W-:Y:S01]  /*6c00*/  UIADD3 UR6, UP0, UPT, UR52, 0x680, URZ ;  /* 0x0000068034067890 */ /* 0x000fe2000ff1e0ff */
[----:B------:R-:W-:Y:S03]  /*6c10*/  UMOV UR43, UR36 ;  /* 0x00000024002b7c82 */ /* 0x000fe60008000000 */
[----:B------:R-:W-:Y:S01]  /*6c20*/  MOV R192, UR4 ;  /* 0x0000000400c07c02 */ /* 0x000fe20008000f00 */
[----:B------:R-:W-:Y:S03]  /*6c30*/  UIADD3.X UR7, UPT, UPT, URZ, UR53, URZ, UP0, !UPT ;  /* 0x00000035ff077290 */ /* 0x000fe600087fe4ff */
[----:B------:R-:W-:Y:S11]  /*6c40*/  R2UR UR40, R192 ;  /* 0x00000000c02872ca */ /* 0x000ff600000e0000 */
[----:B------:R-:W-:Y:S02]  /*6c50*/  @!UPT UIADD3 URZ, UPT, UPT, URZ, URZ, URZ ;  /* 0x000000fffffff290 */ /* 0x000fe4000fffe0ff */
[----:B------:R2:W-:Y:S01]  /*6c60*/  UTMASTG.3D [UR40], [UR6] ;  /* 0x00000028060073b5 */ /* 0x0005e20008010000 */
[----:B------:R0:W-:Y:S01]  /*6c70*/  UTMACMDFLUSH ;  /* 0x00000000000079b7 */ /* 0x0001e20000000000 */
[----:B--2---:R-:W-:Y:S04]  /*6c80*/  DEPBAR.LE SB0, 0x1 ;  /* 0x000080400000791a */ /* 0x004fe80000000000 */
.L_x_98:
[----:B------:R-:W-:Y:S05]  /*6c90*/  BSYNC.RECONVERGENT B0 ;  /* 0x0000000000007941 */ /* 0x000fea0003800200 */
.L_x_97:
[----:B------:R-:W-:Y:S06]  /*6ca0*/  BAR.SYNC.DEFER_BLOCKING 0x1, 0x80 ;  /* 0x0042000000007b1d */ /* 0x000fec0000010000 */
[----:B------:R-:W2:Y:S01]  /*6cb0*/  @P6 SYNCS.PHASECHK.TRANS64.TRYWAIT P0, [R210+URZ+0x60], R221 ;  /* 0x000060ddd20065a7 */ /* 0x000ea200080011ff */
[----:B------:R-:W-:Y:S01]  /*6cc0*/  BSSY B1, `(.L_x_99) ;  /* 0x0000023000017945 */ /* 0x000fe20003800000 */
[----:B--2---:R-:W-:Y:S03]  /*6cd0*/  @P6 SEL R208, RZ, 0x1, !P0 ;  /* 0x00000001ffd06807 */ /* 0x004fe60004000000 */
[----:B------:R-:W-:Y:S05]  /*6ce0*/  @!P6 BRA `(.L_x_100) ;  /* 0x000000000080e947 */ /* 0x000fea0003800000 */
[----:B------:R-:W-:Y:S01]  /*6cf0*/  ISETP.NE.AND P1, PT, R209, RZ, PT ;  /* 0x000000ffd100720c */ /* 0x000fe20003f25270 */
[----:B------:R-:W-:Y:S01]  /*6d00*/  BSSY B0, `(.L_x_101) ;  /* 0x000000a000007945 */ /* 0x000fe20003800000 */
[----:B------:R-:W-:Y:S11]  /*6d10*/  ISETP.NE.AND P0, PT, R208, RZ, PT ;  /* 0x000000ffd000720c */ /* 0x000ff60003f05270 */
[----:B------:R-:W-:Y:S04]  /*6d20*/  @P1 IMAD R0, R181, 0x2000, R190 ;  /* 0x00002000b5001824 */ /* 0x000fe800078e02be */
[C---:B------:R-:W-:Y:S01]  /*6d30*/  @P1 IMAD.IADD R2, R0.reuse, 0x1, R211 ;  /* 0x0000000100021824 */ /* 0x040fe200078e02d3 */
[----:B------:R-:W-:Y:S03]  /*6d40*/  @P1 IADD3 R219, PT, PT, R0, R219, RZ ;  /* 0x000000db00db1210 */ /* 0x000fe60007ffe0ff */
[----:B------:R-:W-:Y:S01]  /*6d50*/  @P1 IMAD.IADD R217, R217, 0x1, R2 ;  /* 0x00000001d9d91824 */ /* 0x000fe200078e0202 */
[----:B------:R-:W-:Y:S06]  /*6d60*/  @P0 BRA `(.L_x_102) ;  /* 0x00000000000c0947 */ /* 0x000fec0003800000 */
[----:B------:R-:W-:Y:S04]  /*6d70*/  SHF.L.U32 R3, R180, 0x1f, RZ ;  /* 0x0000001fb4037819 */ /* 0x000fe800000006ff */
[----:B------:R-:W2:Y:S02]  /*6d80*/  SYNCS.PHASECHK.TRANS64.TRYWAIT P0, [R210+URZ+0x60], R3 ;  /* 0x00006003d20075a7 */ /* 0x000ea400080011ff */
[----:B--2---:R-:W-:Y:S05]  /*6d90*/  @!P0 BRA `(.L_x_103) ;  /* 0x0000001c00e88947 */ /* 0x004fea0003800000 */
.L_x_102:
[----:B------:R-:W-:Y:S05]  /*6da0*/  BSYNC B0 ;  /* 0x0000000000007941 */ /* 0x000fea0003800000 */
.L_x_101:
[----:B------:R-:W-:Y:S01]  /*6db0*/  ISETP.NE.AND P0, PT, R209, RZ, PT ;  /* 0x000000ffd100720c */ /* 0x000fe20003f05270 */
[----:B--2---:R-:W-:Y:S02]  /*6dc0*/  VIADD R210, R210, 0x70 ;  /* 0x00000070d2d27836 */ /* 0x004fe40000000000 */
[----:B------:R-:W-:Y:S02]  /*6dd0*/  IMAD.U32 R3, RZ, RZ, UR37 ;  /* 0x00000025ff037e24 */ /* 0x000fe4000f8e00ff */
[----:B------:R-:W-:Y:S03]  /*6de0*/  VIADD R181, R181, 0x1 ;  /* 0x00000001b5b57836 */ /* 0x000fe60000000000 */
[----:B------:R-:W-:Y:S05]  /*6df0*/  PRMT R3, R3, 0x654, R210 ;  /* 0x0000065403037816 */ /* 0x000fea00000000d2 */
[----:B------:R2:W3:Y:S04]  /*6e00*/  @P0 LDS.128 R148, [R0] ;  /* 0x0000000000940984 */ /* 0x0004e80000000c00 */
[----:B------:R2:W4:Y:S04]  /*6e10*/  @P0 LDS.128 R152, [R2+0x10] ;  /* 0x0000100002980984 */ /* 0x0005280000000c00 */
        /* <DEDUP_REMOVED lines=9> */
[----:B------:R-:W-:Y:S01]  /*6eb0*/  SEL R181, R181, RZ, P0 ;  /* 0x000000ffb5b57207 */ /* 0x000fe20000000000 */
[----:B-----5:R5:W-:Y:S02]  /*6ec0*/  SYNCS.ARRIVE.TRANS64.RED.A1T0 RZ, [R3+URZ], RZ ;  /* 0x000000ff03ff79a7 */ /* 0x020be400081004ff */
[----:B-----5:R-:W-:Y:S04]  /*6ed0*/  SEL R3, RZ, 0x1, P0 ;  /* 0x00000001ff037807 */ /* 0x020fe80000000000 */
[----:B--234-:R-:W-:Y:S02]  /*6ee0*/  LOP3.LUT R180, R180, R3, RZ, 0x3c, !PT ;  /* 0x00000003b4b47212 */ /* 0x01cfe400078e3cff */
.L_x_100:
[----:B------:R-:W-:Y:S05]  /*6ef0*/  BSYNC B1 ;  /* 0x0000000000017941 */ /* 0x000fea0003800000 */
.L_x_99:
[----:B------:R-:W-:Y:S05]  /*6f00*/  VIADD R0, R80, 0x40 ;  /* 0x0000004050007836 */ /* 0x000fea0000000000 */
[----:B------:R-:W-:Y:S04]  /*6f10*/  SHF.R.U32.HI R0, RZ, 0x15, R0 ;  /* 0x00000015ff007819 */ /* 0x000fe80000011600 */
[----:B------:R-:W-:Y:S11]  /*6f20*/  LOP3.LUT P0, RZ, R0, 0x3, R173, 0x48, !PT ;  /* 0x0000000300ff7812 */ /* 0x000ff600078048ad */
[----:B------:R-:W-:Y:S02]  /*6f30*/  @!UPT UIADD3 URZ, UPT, UPT, URZ, URZ, URZ ;  /* 0x000000fffffff290 */ /* 0x000fe4000fffe0ff */
[----:B------:R-:W-:Y:S05]  /*6f40*/  @!P0 BRA `(.L_x_104) ;  /* 0x0000000000408947 */ /* 0x000fea0003800000 */
[----:B------:R-:W2:Y:S01]  /*6f50*/  LDCU.64 UR8, c[0x4][0x70] ;  /* 0x01000e00ff0877ac */ /* 0x000ea20008000a00 */
[----:B------:R-:W-:Y:S01]  /*6f60*/  MOV R3, 0x0 ;  /* 0x0000000000037802 */ /* 0x000fe20000000f00 */
[----:B------:R-:W-:Y:S02]  /*6f70*/  HFMA2 R12, -RZ, RZ, 0, 5.9604644775390625e-08 ;  /* 0x00000001ff0c7431 */ /* 0x000fe400000001ff */
[----:B------:R-:W-:Y:S02]  /*6f80*/  IMAD.MOV.U32 R8, RZ, RZ, 0x192 ;  /* 0x00000192ff087424 */ /* 0x000fe400078e00ff */
[----:B------:R-:W-:Y:S01]  /*6f90*/  IMAD.MOV.U32 R13, RZ, RZ, RZ ;  /* 0x000000ffff0d7224 */ /* 0x000fe200078e00ff */
[----:B------:R-:W3:Y:S01]  /*6fa0*/  LDCU.64 UR6, c[0x4][0x78] ;  /* 0x01000f00ff0677ac */ /* 0x000ee20008000a00 */
[----:B------:R-:W4:Y:S01]  /*6fb0*/  LDC.64 R2, c[0x4][R3] ;  /* 0x0100000003027b82 */ /* 0x000f220000000a00 */
[----:B------:R-:W5:Y:S01]  /*6fc0*/  LDCU.64 UR4, c[0x4][0x10] ;  /* 0x01000200ff0477ac */ /* 0x000f620008000a00 */
[----:B--2---:R-:W-:Y:S01]  /*6fd0*/  MOV R5, UR9 ;  /* 0x0000000900057c02 */ /* 0x004fe20008000f00 */
[----:B------:R-:W-:Y:S01]  /*6fe0*/  IMAD.U32 R4, RZ, RZ, UR8 ;  /* 0x00000008ff047e24 */ /* 0x000fe2000f8e00ff */
[----:B---3--:R-:W-:Y:S01]  /*6ff0*/  MOV R7, UR7 ;  /* 0x0000000700077c02 */ /* 0x008fe20008000f00 */
[----:B------:R-:W-:Y:S01]  /*7000*/  IMAD.U32 R6, RZ, RZ, UR6 ;  /* 0x00000006ff067e24 */ /* 0x000fe2000f8e00ff */
[----:B-----5:R-:W-:Y:S01]  /*7010*/  MOV R11, UR5 ;  /* 0x00000005000b7c02 */ /* 0x020fe20008000f00 */
[----:B------:R-:W-:Y:S02]  /*7020*/  IMAD.U32 R10, RZ, RZ, UR4 ;  /* 0x00000004ff0a7e24 */ /* 0x000fe4000f8e00ff */
[----:B------:R-:W-:Y:S07]  /*7030*/  LEPC R20, `(.L_x_104) ;  /* 0x000000001014794e */ /* 0x000fee0000000000 */
[----:B-1--4-:R-:W-:Y:S05]  /*7040*/  CALL.ABS.NOINC R2 ;  /* 0x0000000002007343 */ /* 0x012fea0003c00000 */
.L_x_104:
[----:B------:R-:W-:Y:S01]  /*7050*/  ISETP.NE.AND P0, PT, R193, RZ, PT ;  /* 0x000000ffc100720c */ /* 0x000fe20003f05270 */
[----:B------:R-:W-:Y:S05]  /*7060*/  WARPSYNC.ALL ;  /* 0x0000000000007948 */ /* 0x000fea0003800000 */
[----:B------:R-:W-:Y:S01]  /*7070*/  R2UR UR4, R80 ;  /* 0x00000000500472ca */ /* 0x000fe200000e0000 */
[----:B------:R-:W-:Y:S01]  /*7080*/  BSSY.RECONVERGENT B0, `(.L_x_105) ;  /* 0x000011d000007945 */ /* 0x000fe20003800200 */
[----:B------:R-:W-:Y:S02]  /*7090*/  F2FP.F16.E4M3.UNPACK_B R11, R149 ;  /* 0x00000095ff0b723e */ /* 0x000fe400020006ff */
[----:B------:R-:W-:Y:S02]  /*70a0*/  F2FP.F16.E4M3.UNPACK_B R10, R150 ;  /* 0x00000096ff0a723e */ /* 0x000fe400020006ff */
[----:B------:R-:W-:Y:S01]  /*70b0*/  F2FP.F16.E4M3.UNPACK_B R9, R151 ;  /* 0x00000097ff09723e */ /* 0x000fe200020006ff */
[--C-:B------:R-:W-:Y:S01]  /*70c0*/  HADD2.F32 R83, -RZ, R11.reuse.H0_H0 ;  /* 0x2000000bff537230 */ /* 0x100fe20000004100 */
[----:B------:R-:W-:Y:S01]  /*70d0*/  F2FP.F16.E4M3.UNPACK_B R8, R152 ;  /* 0x00000098ff08723e */ /* 0x000fe200020006ff */
[----:B------:R-:W-:Y:S01]  /*70e0*/  HADD2.F32 R84, -RZ, R11.H1_H1 ;  /* 0x3000000bff547230 */ /* 0x000fe20000004100 */
[----:B------:R-:W-:Y:S01]  /*70f0*/  F2FP.F16.E4M3.UNPACK_B R7, R153 ;  /* 0x00000099ff07723e */ /* 0x000fe200020006ff */
[--C-:B------:R-:W-:Y:S01]  /*7100*/  HADD2.F32 R87, -RZ, R10.reuse.H0_H0 ;  /* 0x2000000aff577230 */ /* 0x100fe20000004100 */
[----:B------:R-:W-:Y:S01]  /*7110*/  F2FP.F16.E4M3.UNPACK_B R6, R154 ;  /* 0x0000009aff06723e */ /* 0x000fe200020006ff */
[----:B------:R-:W-:Y:S01]  /*7120*/  HADD2.F32 R88, -RZ, R10.H1_H1 ;  /* 0x3000000aff587230 */ /* 0x000fe20000004100 */
[----:B------:R-:W-:Y:S01]  /*7130*/  F2FP.F16.E4M3.UNPACK_B R5, R155 ;  /* 0x0000009bff05723e */ /* 0x000fe200020006ff */
[--C-:B------:R-:W-:Y:S01]  /*7140*/  HADD2.F32 R91, -RZ, R9.reuse.H0_H0 ;  /* 0x20000009ff5b7230 */ /* 0x100fe20000004100 */
[----:B-1----:R-:W-:Y:S01]  /*7150*/  F2FP.F16.E4M3.UNPACK_B R4, R156 ;  /* 0x0000009cff04723e */ /* 0x002fe200020006ff */
[----:B------:R-:W-:Y:S01]  /*7160*/  HADD2.F32 R92, -RZ, R9.H1_H1 ;  /* 0x30000009ff5c7230 */ /* 0x000fe20000004100 */
[-C--:B------:R-:W-:Y:S01]  /*7170*/  F2FP.F16.E4M3.UNPACK_B R2, R148.reuse ;  /* 0x00000094ff02723e */ /* 0x080fe200020006ff */
[--C-:B------:R-:W-:Y:S01]  /*7180*/  HADD2.F32 R95, -RZ, R8.reuse.H0_H0 ;  /* 0x20000008ff5f7230 */ /* 0x100fe20000004100 */
[----:B------:R-:W-:Y:S01]  /*7190*/  F2FP.F16.E4M3.UNPACK_B R148, R148.H1 ;  /* 0x00000094ff94723e */ /* 0x000fe200030006ff */
[----:B------:R-:W-:Y:S01]  /*71a0*/  HADD2.F32 R97, -RZ, R8.H1_H1 ;  /* 0x30000008ff617230 */ /* 0x000fe20000004100 */
[----:B------:R-:W-:Y:S01]  /*71b0*/  F2FP.F16.E4M3.UNPACK_B R149, R149.H1 ;  /* 0x00000095ff95723e */ /* 0x000fe200030006ff */
[--C-:B------:R-:W-:Y:S01]  /*71c0*/  HADD2.F32 R98, -RZ, R7.reuse.H0_H0 ;  /* 0x20000007ff627230 */ /* 0x100fe20000004100 */
[----:B------:R-:W-:Y:S01]  /*71d0*/  F2FP.F16.E4M3.UNPACK_B R150, R150.H1 ;  /* 0x00000096ff96723e */ /* 0x000fe200030006ff */
[----:B------:R-:W-:Y:S01]  /*71e0*/  HADD2.F32 R101, -RZ, R7.H1_H1 ;  /* 0x30000007ff657230 */ /* 0x000fe20000004100 */
[----:B------:R-:W-:Y:S01]  /*71f0*/  F2FP.F16.E4M3.UNPACK_B R151, R151.H1 ;  /* 0x00000097ff97723e */ /* 0x000fe200030006ff */
[--C-:B------:R-:W-:Y:S01]  /*7200*/  HADD2.F32 R102, -RZ, R6.reuse.H0_H0 ;  /* 0x20000006ff667230 */ /* 0x100fe20000004100 */
[----:B------:R-:W-:Y:S01]  /*7210*/  F2FP.F16.E4M3.UNPACK_B R138, R163 ;  /* 0x000000a3ff8a723e */ /* 0x000fe200020006ff */
[----:B------:R-:W-:Y:S01]  /*7220*/  HADD2.F32 R105, -RZ, R6.H1_H1 ;  /* 0x30000006ff697230 */ /* 0x000fe20000004100 */
[----:B------:R-:W-:Y:S01]  /*7230*/  R2UR UR5, R207 ;  /* 0x00000000cf0572ca */ /* 0x000fe200000e0000 */
        /* <DEDUP_REMOVED lines=8> */
[----:B------:R-:W1:Y:S01]  /*72c0*/  LDTM.x64 R4, tmem[UR4+0x40] ;  /* 0x00004004000479ee */ /* 0x000e620008340000 */
[--C-:B------:R-:W-:Y:S01]  /*72d0*/  HADD2.F32 R0, -RZ, R2.reuse.H0_H0 ;  /* 0x20000002ff007230 */ /* 0x100fe20000004100 */
[----:B------:R-:W-:Y:S01]  /*72e0*/  NOP ;  /* 0x0000000000007918 */ /* 0x000fe20000000000 */
[----:B------:R-:W-:Y:S01]  /*72f0*/  HADD2.F32 R2, -RZ, R2.H1_H1 ;  /* 0x30000002ff027230 */ /* 0x000fe20000004100 */
[----:B------:R-:W-:Y:S01]  /*7300*/  UIADD3 UR5, UPT, UPT, UR5, 0xd0, URZ ;  /* 0x000000d005057890 */ /* 0x000fe2000fffe0ff */
[--C-:B------:R-:W-:Y:S01]  /*7310*/  HADD2.F32 R86, -RZ, R149.reuse.H1_H1 ;  /* 0x30000095ff567230 */ /* 0x100fe20000004100 */
[----:B------:R-:W-:Y:S01]  /*7320*/  F2FP.F16.E4M3.UNPACK_B R132, R161 ;  /* 0x000000a1ff84723e */ /* 0x000fe200020006ff */
[--C-:B------:R-:W-:Y:S01]  /*7330*/  HADD2.F32 R114, -RZ, R116.reuse.H0_H0 ;  /* 0x20000074ff727230 */ /* 0x100fe20000004100 */
[----:B------:R-:W-:Y:S01]  /*7340*/  UPRMT UR5, UR37, 0x654, UR5 ;  /* 0x0000065425057896 */ /* 0x000fe20008000005 */
[----:B------:R-:W-:Y:S01]  /*7350*/  HADD2.F32 R117, -RZ, R116.H1_H1 ;  /* 0x30000074ff757230 */ /* 0x000fe20000004100 */
[----:B------:R-:W-:Y:S01]  /*7360*/  F2FP.F16.E4M3.UNPACK_B R136, R162 ;  /* 0x000000a2ff88723e */ /* 0x000fe200020006ff */
[--C-:B------:R-:W-:Y:S01]  /*7370*/  HADD2.F32 R118, -RZ, R120.reuse.H0_H0 ;  /* 0x20000078ff767230 */ /* 0x100fe20000004100 */
[----:B------:R-:W-:Y:S01]  /*7380*/  F2FP.F16.E4M3.UNPACK_B R152, R152.H1 ;  /* 0x00000098ff98723e */ /* 0x000fe200030006ff */
[----:B------:R-:W-:Y:S01]  /*7390*/  HADD2.F32 R121, -RZ, R120.H1_H1 ;  /* 0x30000078ff797230 */ /* 0x000fe20000004100 */
[----:B------:R-:W-:Y:S01]  /*73a0*/  F2FP.F16.E4M3.UNPACK_B R153, R153.H1 ;  /* 0x00000099ff99723e */ /* 0x000fe200030006ff */
[--C-:B------:R-:W-:Y:S01]  /*73b0*/  HADD2.F32 R122, -RZ, R124.reuse.H0_H0 ;  /* 0x2000007cff7a7230 */ /* 0x100fe20000004100 */
[----:B------:R-:W-:Y:S01]  /*73c0*/  F2FP.F16.E4M3.UNPACK_B R154, R154.H1 ;  /* 0x0000009aff9a723e */ /* 0x000fe200030006ff */
[----:B-1----:R-:W-:Y:S01]  /*73d0*/  SYNCS.ARRIVE.TRANS64.RED.A1T0 RZ, [UR5], RZ ;  /* 0x000000ffffff79a7 */ /* 0x002fe20008100405 */
[----:B------:R-:W-:Y:S01]  /*73e0*/  HADD2.F32 R125, -RZ, R124.H1_H1 ;  /* 0x3000007cff7d7230 */ /* 0x000fe20000004100 */
[----:B------:R-:W-:Y:S01]  /*73f0*/  F2FP.F16.E4M3.UNPACK_B R155, R155.H1 ;  /* 0x0000009bff9b723e */ /* 0x000fe200030006ff */
[--C-:B------:R-:W-:Y:S01]  /*7400*/  HADD2.F32 R126, -RZ, R128.reuse.H0_H0 ;  /* 0x20000080ff7e7230 */ /* 0x100fe20000004100 */
[----:B------:R-:W-:Y:S01]  /*7410*/  F2FP.F16.E4M3.UNPACK_B R156, R156.H1 ;  /* 0x0000009cff9c723e */ /* 0x000fe200030006ff */
[----:B------:R-:W-:Y:S01]  /*7420*/  HADD2.F32 R129, -RZ, R128.H1_H1 ;  /* 0x30000080ff817230 */ /* 0x000fe20000004100 */
[----:B------:R-:W-:Y:S01]  /*7430*/  F2FP.F16.E4M3.UNPACK_B R157, R157.H1 ;  /* 0x0000009dff9d723e */ /* 0x000fe200030006ff */
[C---:B------:R-:W-:Y:S01]  /*7440*/  FMUL R4, R78.reuse, R4 ;  /* 0x000000044e047220 */ /* 0x040fe20000400000 */
[C---:B------:R-:W-:Y:S01]  /*7450*/  FMUL R5, R78.reuse, R5 ;  /* 0x000000054e057220 */ /* 0x040fe20000400000 */
[----:B------:R-:W-:Y:S02]  /*7460*/  HADD2.F32 R3, -RZ, R148.H0_H0 ;  /* 0x20000094ff037230 */ /* 0x000fe40000004100 */
        /* <DEDUP_REMOVED lines=9> */
[C---:B------:R-:W-:Y:S01]  /*7500*/  FMUL R2, R78.reuse, R21 ;  /* 0x000000154e027220 */ /* 0x040fe20000400000 */
[C---:B------:R-:W-:Y:S01]  /*7510*/  FMUL R21, R78.reuse, R28 ;  /* 0x0000001c4e157220 */ /* 0x040fe20000400000 */
[----:B------:R-:W-:Y:S02]  /*7520*/  HADD2.F32 R130, -RZ, R132.H0_H0 ;  /* 0x20000084ff827230 */ /* 0x000fe40000004100 */
[C---:B------:R-:W-:Y:S01]  /*7530*/  FMUL R6, R78.reuse, R6 ;  /* 0x000000064e067220 */ /* 0x040fe20000400000 */
[----:B------:R-:W-:Y:S02]  /*7540*/  HADD2.F32 R82, -RZ, R148.H1_H1 ;  /* 0x30000094ff527230 */ /* 0x000fe40000004100 */
[C---:B------:R-:W-:Y:S01]  /*7550*/  FMUL R7, R78.reuse, R7 ;  /* 0x000000074e077220 */ /* 0x040fe20000400000 */
[----:B------:R-:W-:Y:S02]  /*7560*/  HADD2.F32 R85, -RZ, R149.H0_H0 ;  /* 0x20000095ff557230 */ /* 0x000fe40000004100 */
[C---:B------:R-:W-:Y:S01]  /*7570*/  FFMA R6, R81.reuse, R3, R6 ;  /* 0x0000000351067223 */ /* 0x040fe20000000006 */
[----:B------:R-:W-:Y:S02]  /*7580*/  HADD2.F32 R133, -RZ, R132.H1_H1 ;  /* 0x30000084ff857230 */ /* 0x000fe40000004100 */
[C---:B------:R-:W-:Y:S01]  /*7590*/  FFMA R7, R81.reuse, R82, R7 ;  /* 0x0000005251077223 */ /* 0x040fe20000000007 */
[C---:B------:R-:W-:Y:S01]  /*75a0*/  FFMA R8, R81.reuse, R83, R8 ;  /* 0x0000005351087223 */ /* 0x040fe20000000008 */
[C---:B------:R-:W-:Y:S01]  /*75b0*/  FFMA R9, R81.reuse, R84, R9 ;  /* 0x0000005451097223 */ /* 0x040fe20000000009 */
[--C-:B------:R-:W-:Y:S02]  /*75c0*/  HADD2.F32 R82, -RZ, R138.reuse.H0_H0 ;  /* 0x2000008aff527230 */ /* 0x100fe40000004100 */
[C---:B------:R-:W-:Y:S01]  /*75d0*/  FMUL R10, R78.reuse, R10 ;  /* 0x0000000a4e0a7220 */ /* 0x040fe20000400000 */
[----:B------:R-:W-:Y:S02]  /*75e0*/  HADD2.F32 R83, -RZ, R138.H1_H1 ;  /* 0x3000008aff537230 */ /* 0x000fe40000004100 */
[C---:B------:R-:W-:Y:S01]  /*75f0*/  FMUL R11, R78.reuse, R11 ;  /* 0x0000000b4e0b7220 */ /* 0x040fe20000400000 */
[----:B------:R-:W-:Y:S02]  /*7600*/  HADD2.F32 R89, -RZ, R150.H0_H0 ;  /* 0x20000096ff597230 */ /* 0x000fe40000004100 */
[C---:B------:R-:W-:Y:S01]  /*7610*/  FFMA R10, R81.reuse, R85, R10 ;  /* 0x00000055510a7223 */ /* 0x040fe2000000000a */
[--C-:B------:R-:W-:Y:S02]  /*7620*/  HADD2.F32 R134, -RZ, R136.reuse.H0_H0 ;  /* 0x20000088ff867230 */ /* 0x100fe40000004100 */
[C---:B------:R-:W-:Y:S01]  /*7630*/  FFMA R11, R81.reuse, R86, R11 ;  /* 0x00000056510b7223 */ /* 0x040fe2000000000b */
[C---:B------:R-:W-:Y:S01]  /*7640*/  FFMA R12, R81.reuse, R87, R12 ;  /* 0x00000057510c7223 */ /* 0x040fe2000000000c */
[----:B------:R-:W-:Y:S01]  /*7650*/  FFMA R13, R81, R88, R13 ;  /* 0x00000058510d7223 */ /* 0x000fe2000000000d */
[----:B------:R-:W-:Y:S01]  /*7660*/  F2FP.SATFINITE.E4M3.F32.PACK_AB_MERGE_C R86, R7, R6, RZ ;  /* 0x000000060756723e */ /* 0x000fe200048070ff */
[C---:B------:R-:W-:Y:S01]  /*7670*/  FMUL R7, R78.reuse, R24 ;  /* 0x000000184e077220 */ /* 0x040fe20000400000 */
[----:B------:R-:W-:Y:S01]  /*7680*/  F2FP.SATFINITE.E4M3.F32.PACK_AB_MERGE_C R138, R11, R10, RZ ;  /* 0x0000000a0b8a723e */ /* 0x000fe200048070ff */
[C---:B------:R-:W-:Y:S01]  /*7690*/  FMUL R10, R78.reuse, R25 ;  /* 0x000000194e0a7220 */ /* 0x040fe20000400000 */
[C---:B------:R-:W-:Y:S01]  /*76a0*/  FMUL R25, R78.reuse, R32 ;  /* 0x000000204e197220 */ /* 0x040fe20000400000 */
[----:B------:R-:W-:Y:S02]  /*76b0*/  HADD2.F32 R137, -RZ, R136.H1_H1 ;  /* 0x30000088ff897230 */ /* 0x000fe40000004100 */
[C---:B------:R-:W-:Y:S01]  /*76c0*/  FMUL R14, R78.reuse, R14 ;  /* 0x0000000e4e0e7220 */ /* 0x040fe20000400000 */
[----:B------:R-:W-:Y:S02]  /*76d0*/  HADD2.F32 R90, -RZ, R150.H1_H1 ;  /* 0x30000096ff5a7230 */ /* 0x000fe40000004100 */
[C---:B------:R-:W-:Y:S01]  /*76e0*/  FMUL R15, R78.reuse, R15 ;  /* 0x0000000f4e0f7220 */ /* 0x040fe20000400000 */
[--C-:B------:R-:W-:Y:S02]  /*76f0*/  HADD2.F32 R93, -RZ, R151.reuse.H0_H0 ;  /* 0x20000097ff5d7230 */ /* 0x100fe40000004100 */
[C---:B------:R-:W-:Y:S01]  /*7700*/  FFMA R14, R81.reuse, R89, R14 ;  /* 0x00000059510e7223 */ /* 0x040fe2000000000e */
[----:B------:R-:W-:Y:S02]  /*7710*/  HADD2.F32 R94, -RZ, R151.H1_H1 ;  /* 0x30000097ff5e7230 */ /* 0x000fe40000004100 */
[C---:B------:R-:W-:Y:S01]  /*7720*/  FFMA R15, R81.reuse, R90, R15 ;  /* 0x0000005a510f7223 */ /* 0x040fe2000000000f */
[C---:B------:R-:W-:Y:S01]  /*7730*/  FFMA R16, R81.reuse, R91, R16 ;  /* 0x0000005b51107223 */ /* 0x040fe20000000010 */
[----:B------:R-:W-:Y:S01]  /*7740*/  FFMA R17, R81, R92, R17 ;  /* 0x0000005c51117223 */ /* 0x000fe20000000011 */
[C---:B------:R-:W-:Y:S01]  /*7750*/  FMUL R18, R78.reuse, R18 ;  /* 0x000000124e127220 */ /* 0x040fe20000400000 */
[C---:B------:R-:W-:Y:S01]  /*7760*/  FMUL R19, R78.reuse, R19 ;  /* 0x000000134e137220 */ /* 0x040fe20000400000 */
[--C-:B------:R-:W-:Y:S01]  /*7770*/  HADD2.F32 R96, -RZ, R152.reuse.H0_H0 ;  /* 0x20000098ff607230 */ /* 0x100fe20000004100 */
[----:B------:R-:W-:Y:S01]  /*7780*/  F2FP.SATFINITE.E4M3.F32.PACK_AB_MERGE_C R14, R15, R14, RZ ;  /* 0x0000000e0f0e723e */ /* 0x000fe200048070ff */
[C---:B------:R-:W-:Y:S01]  /*7790*/  FFMA R18, R81.reuse, R93, R18 ;  /* 0x0000005d51127223 */ /* 0x040fe20000000012 */
[C---:B------:R-:W-:Y:S01]  /*77a0*/  FFMA R19, R81.reuse, R94, R19 ;  /* 0x0000005e51137223 */ /* 0x040fe20000000013 */
[C---:B------:R-:W-:Y:S01]  /*77b0*/  FFMA R0, R81.reuse, R95, R0 ;  /* 0x0000005f51007223 */ /* 0x040fe20000000000 */
[----:B------:R-:W-:Y:S01]  /*77c0*/  FFMA R2, R81, R97, R2 ;  /* 0x0000006151027223 */ /* 0x000fe20000000002 */
[----:B------:R-:W-:Y:S02]  /*77d0*/  HADD2.F32 R99, -RZ, R152.H1_H1 ;  /* 0x30000098ff637230 */ /* 0x000fe40000004100 */
[C---:B------:R-:W-:Y:S01]  /*77e0*/  FMUL R3, R78.reuse, R22 ;  /* 0x000000164e037220 */ /* 0x040fe20000400000 */
[----:B------:R-:W-:Y:S01]  /*77f0*/  F2FP.SATFINITE.E4M3.F32.PACK_AB_MERGE_C R18, R19, R18, RZ ;  /* 0x000000121312723e */ /* 0x000fe200048070ff */
[C---:B------:R-:W-:Y:S01]  /*7800*/  FMUL R22, R78.reuse, R29 ;  /* 0x0000001d4e167220 */ /* 0x040fe20000400000 */
[C---:B------:R-:W-:Y:S01]  /*7810*/  FMUL R29, R78.reuse, R36 ;  /* 0x000000244e1d7220 */ /* 0x040fe20000400000 */
[C---:B------:R-:W-:Y:S01]  /*7820*/  FFMA R3, R81.reuse, R96, R3 ;  /* 0x0000006051037223 */ /* 0x040fe20000000003 */
[C---:B------:R-:W-:Y:S01]  /*7830*/  FMUL R6, R78.reuse, R23 ;  /* 0x000000174e067220 */ /* 0x040fe20000400000 */
[--C-:B------:R-:W-:Y:S02]  /*7840*/  HADD2.F32 R100, -RZ, R153.reuse.H0_H0 ;  /* 0x20000099ff647230 */ /* 0x100fe40000004100 */
[C---:B------:R-:W-:Y:S01]  /*7850*/  FMUL R11, R78.reuse, R26 ;  /* 0x0000001a4e0b7220 */ /* 0x040fe20000400000 */
[----:B------:R-:W-:Y:S02]  /*7860*/  HADD2.F32 R103, -RZ, R153.H1_H1 ;  /* 0x30000099ff677230 */ /* 0x000fe40000004100 */
[C---:B------:R-:W-:Y:S01]  /*7870*/  FFMA R6, R81.reuse, R99, R6 ;  /* 0x0000006351067223 */ /* 0x040fe20000000006 */
[C---:B------:R-:W-:Y:S01]  /*7880*/  FFMA R7, R81.reuse, R98, R7 ;  /* 0x0000006251077223 */ /* 0x040fe20000000007 */
[C---:B------:R-:W-:Y:S01]  /*7890*/  FFMA R10, R81.reuse, R101, R10 ;  /* 0x00000065510a7223 */ /* 0x040fe2000000000a */
[C---:B------:R-:W-:Y:S01]  /*78a0*/  FFMA R11, R81.reuse, R100, R11 ;  /* 0x00000064510b7223 */ /* 0x040fe2000000000b */
[----:B------:R-:W-:Y:S01]  /*78b0*/  FMUL R26, R78, R33 ;  /* 0x000000214e1a7220 */ /* 0x000fe20000400000 */
[----:B------:R-:W-:Y:S01]  /*78c0*/  F2FP.SATFINITE.E4M3.F32.PACK_AB_MERGE_C R3, R6, R3, RZ ;  /* 0x000000030603723e */ /* 0x000fe200048070ff */
[C---:B------:R-:W-:Y:S01]  /*78d0*/  FMUL R33, R78.reuse, R40 ;  /* 0x000000284e217220 */ /* 0x040fe20000400000 */
        /* <DEDUP_REMOVED lines=8> */
[C---:B------:R-:W-:Y:S01]  /*7960*/  FMUL R30, R78.reuse, R37 ;  /* 0x000000254e1e7220 */ /* 0x040fe20000400000 */
[C---:B------:R-:W-:Y:S01]  /*7970*/  FMUL R37, R78.reuse, R44 ;  /* 0x0000002c4e257220 */ /* 0x040fe20000400000 */
[C---:B------:R-:W-:Y:S01]  /*7980*/  FMUL R24, R78.reuse, R31 ;  /* 0x0000001f4e187220 */ /* 0x040fe20000400000 */
[----:B------:R-:W-:Y:S01]  /*7990*/  F2FP.F16.E4M3.UNPACK_B R158, R158.H1 ;  /* 0x0000009eff9e723e */ /* 0x000fe200030006ff */
[--C-:B------:R-:W-:Y:S02]  /*79a0*/  HADD2.F32 R108, -RZ, R155.reuse.H0_H0 ;  /* 0x2000009bff6c7230 */ /* 0x100fe40000004100 */
[----:B------:R-:W-:Y:S01]  /*79b0*/  FMUL R27, R78, R34 ;  /* 0x000000224e1b7220 */ /* 0x000fe20000400000 */
[----:B------:R-:W-:Y:S02]  /*79c0*/  HADD2.F32 R111, -RZ, R155.H1_H1 ;  /* 0x3000009bff6f7230 */ /* 0x000fe40000004100 */
[C---:B------:R-:W-:Y:S01]  /*79d0*/  FFMA R24, R81.reuse, R107, R24 ;  /* 0x0000006b51187223 */ /* 0x040fe20000000018 */
[----:B------:R-:W-:Y:S01]  /*79e0*/  F2FP.F16.E4M3.UNPACK_B R159, R159.H1 ;  /* 0x0000009fff9f723e */ /* 0x000fe200030006ff */
[C---:B------:R-:W-:Y:S01]  /*79f0*/  FFMA R25, R81.reuse, R106, R25 ;  /* 0x0000006a51197223 */ /* 0x040fe20000000019 */
[C---:B------:R-:W-:Y:S01]  /*7a00*/  FFMA R26, R81.reuse, R109, R26 ;  /* 0x0000006d511a7223 */ /* 0x040fe2000000001a */
[----:B------:R-:W-:Y:S01]  /*7a10*/  F2FP.F16.E4M3.UNPACK_B R160, R160.H1 ;  /* 0x000000a0ffa0723e */ /* 0x000fe200030006ff */
[C---:B------:R-:W-:Y:S01]  /*7a20*/  FFMA R27, R81.reuse, R108, R27 ;  /* 0x0000006c511b7223 */ /* 0x040fe2000000001b */
[----:B------:R-:W-:Y:S01]  /*7a30*/  F2FP.SATFINITE.E4M3.F32.PACK_AB_MERGE_C R6, R24, R23, RZ ;  /* 0x000000171806723e */ /* 0x000fe200048070ff */
[C---:B------:R-:W-:Y:S01]  /*7a40*/  FMUL R34, R78.reuse, R41 ;  /* 0x000000294e227220 */ /* 0x040fe20000400000 */
[C---:B------:R-:W-:Y:S01]  /*7a50*/  FMUL R41, R78.reuse, R48 ;  /* 0x000000304e297220 */ /* 0x040fe20000400000 */
[----:B------:R-:W-:Y:S01]  /*7a60*/  FMUL R28, R78, R35 ;  /* 0x000000234e1c7220 */ /* 0x000fe20000400000 */
[----:B------:R-:W-:Y:S01]  /*7a70*/  F2FP.F16.E4M3.UNPACK_B R161, R161.H1 ;  /* 0x000000a1ffa1723e */ /* 0x000fe200030006ff */
[--C-:B------:R-:W-:Y:S01]  /*7a80*/  HADD2.F32 R112, -RZ, R156.reuse.H0_H0 ;  /* 0x2000009cff707230 */ /* 0x100fe20000004100 */
[----:B------:R-:W-:Y:S01]  /*7a90*/  F2FP.SATFINITE.E4M3.F32.PACK_AB_MERGE_C R6, R22, R21, R6 ;  /* 0x000000151606723e */ /* 0x000fe20004807006 */
[C---:B------:R-:W-:Y:S01]  /*7aa0*/  FFMA R28, R81.reuse, R111, R28 ;  /* 0x0000006f511c7223 */ /* 0x040fe2000000001c */
[C---:B------:R-:W-:Y:S01]  /*7ab0*/  FFMA R29, R81.reuse, R110, R29 ;  /* 0x0000006e511d7223 */ /* 0x040fe2000000001d */
[C---:B------:R-:W-:Y:S01]  /*7ac0*/  FFMA R30, R81.reuse, R113, R30 ;  /* 0x00000071511e7223 */ /* 0x040fe2000000001e */
[----:B------:R-:W-:Y:S02]  /*7ad0*/  HADD2.F32 R115, -RZ, R156.H1_H1 ;  /* 0x3000009cff737230 */ /* 0x000fe40000004100 */
[C---:B------:R-:W-:Y:S01]  /*7ae0*/  FMUL R31, R78.reuse, R38 ;  /* 0x000000264e1f7220 */ /* 0x040fe20000400000 */
[----:B------:R-:W-:Y:S01]  /*7af0*/  F2FP.F16.E4M3.UNPACK_B R162, R162.H1 ;  /* 0x000000a2ffa2723e */ /* 0x000fe200030006ff */
[C---:B------:R-:W-:Y:S01]  /*7b00*/  FMUL R38, R78.reuse, R45 ;  /* 0x0000002d4e267220 */ /* 0x040fe20000400000 */
[C---:B------:R-:W-:Y:S01]  /*7b10*/  FMUL R45, R78.reuse, R52 ;  /* 0x000000344e2d7220 */ /* 0x040fe20000400000 */
[----:B------:R-:W-:Y:S01]  /*7b20*/  F2FP.F16.E4M3.UNPACK_B R163, R163.H1 ;  /* 0x000000a3ffa3723e */ /* 0x000fe200030006ff */
[----:B------:R-:W-:Y:S01]  /*7b30*/  FFMA R31, R81, R112, R31 ;  /* 0x00000070511f7223 */ /* 0x000fe2000000001f */
[----:B------:R-:W-:Y:S01]  /*7b40*/  FMUL R52, R78, R59 ;  /* 0x0000003b4e347220 */ /* 0x000fe20000400000 */
[----:B------:R-:W-:Y:S01]  /*7b50*/  IADD3 R76, PT, PT, R76, 0x1, RZ ;  /* 0x000000014c4c7810 */ /* 0x000fe20007ffe0ff */
[C---:B------:R-:W-:Y:S01]  /*7b60*/  FMUL R59, R78.reuse, R66 ;  /* 0x000000424e3b7220 */ /* 0x040fe20000400000 */
[----:B------:R-:W-:Y:S01]  /*7b70*/  F2FP.SATFINITE.E4M3.F32.PACK_AB_MERGE_C R66, R13, R12, R14 ;  /* 0x0000000c0d42723e */ /* 0x000fe2000480700e */
[C---:B------:R-:W-:Y:S01]  /*7b80*/  FMUL R32, R78.reuse, R39 ;  /* 0x000000274e207220 */ /* 0x040fe20000400000 */
[--C-:B------:R-:W-:Y:S02]  /*7b90*/  HADD2.F32 R116, -RZ, R157.reuse.H0_H0 ;  /* 0x2000009dff747230 */ /* 0x100fe40000004100 */
[C---:B------:R-:W-:Y:S01]  /*7ba0*/  FMUL R35, R78.reuse, R42 ;  /* 0x0000002a4e237220 */ /* 0x040fe20000400000 */
[----:B------:R-:W-:Y:S02]  /*7bb0*/  HADD2.F32 R119, -RZ, R157.H1_H1 ;  /* 0x3000009dff777230 */ /* 0x000fe40000004100 */
[C---:B------:R-:W-:Y:S01]  /*7bc0*/  FFMA R32, R81.reuse, R115, R32 ;  /* 0x0000007351207223 */ /* 0x040fe20000000020 */
[----:B------:R-:W-:Y:S01]  /*7bd0*/  FMUL R36, R78, R43 ;  /* 0x0000002b4e247220 */ /* 0x000fe20000400000 */
[C---:B------:R-:W-:Y:S01]  /*7be0*/  FFMA R33, R81.reuse, R114, R33 ;  /* 0x0000007251217223 */ /* 0x040fe20000000021 */
[C---:B------:R-:W-:Y:S01]  /*7bf0*/  FFMA R34, R81.reuse, R117, R34 ;  /* 0x0000007551227223 */ /* 0x040fe20000000022 */
[--C-:B------:R-:W-:Y:S01]  /*7c00*/  HADD2.F32 R120, -RZ, R158.reuse.H0_H0 ;  /* 0x2000009eff787230 */ /* 0x100fe20000004100 */
[----:B------:R-:W-:Y:S01]  /*7c10*/  F2FP.SATFINITE.E4M3.F32.PACK_AB_MERGE_C R32, R32, R31, RZ ;  /* 0x0000001f2020723e */ /* 0x000fe200048070ff */
[C---:B------:R-:W-:Y:S01]  /*7c20*/  FFMA R35, R81.reuse, R116, R35 ;  /* 0x0000007451237223 */ /* 0x040fe20000000023 */
[----:B------:R-:W-:Y:S02]  /*7c30*/  HADD2.F32 R123, -RZ, R158.H1_H1 ;  /* 0x3000009eff7b7230 */ /* 0x000fe40000004100 */
[----:B------:R-:W-:Y:S01]  /*7c40*/  FMUL R39, R78, R46 ;  /* 0x0000002e4e277220 */ /* 0x000fe20000400000 */
[----:B------:R-:W-:Y:S01]  /*7c50*/  F2FP.SATFINITE.E4M3.F32.PACK_AB_MERGE_C R32, R30, R29, R32 ;  /* 0x0000001d1e20723e */ /* 0x000fe20004807020 */
[C---:B------:R-:W-:Y:S01]  /*7c60*/  FFMA R36, R81.reuse, R119, R36 ;  /* 0x0000007751247223 */ /* 0x040fe20000000024 */
[C---:B------:R-:W-:Y:S01]  /*7c70*/  FMUL R40, R78.reuse, R47 ;  /* 0x0000002f4e287220 */ /* 0x040fe20000400000 */
[C---:B------:R-:W-:Y:S01]  /*7c80*/  FFMA R37, R81.reuse, R118, R37 ;  /* 0x0000007651257223 */ /* 0x040fe20000000025 */
[C---:B------:R-:W-:Y:S01]  /*7c90*/  FFMA R38, R81.reuse, R121, R38 ;  /* 0x0000007951267223 */ /* 0x040fe20000000026 */
[C---:B------:R-:W-:Y:S01]  /*7ca0*/  FMUL R42, R78.reuse, R49 ;  /* 0x000000314e2a7220 */ /* 0x040fe20000400000 */
[--C-:B------:R-:W-:Y:S02]  /*7cb0*/  HADD2.F32 R124, -RZ, R159.reuse.H0_H0 ;  /* 0x2000009fff7c7230 */ /* 0x100fe40000004100 */
[C---:B------:R-:W-:Y:S01]  /*7cc0*/  FFMA R39, R81.reuse, R120, R39 ;  /* 0x0000007851277223 */ /* 0x040fe20000000027 */
[----:B------:R-:W-:Y:S02]  /*7cd0*/  HADD2.F32 R127, -RZ, R159.H1_H1 ;  /* 0x3000009fff7f7230 */ /* 0x000fe40000004100 */
[C---:B------:R-:W-:Y:S01]  /*7ce0*/  FMUL R43, R78.reuse, R50 ;  /* 0x000000324e2b7220 */ /* 0x040fe20000400000 */
[C---:B------:R-:W-:Y:S01]  /*7cf0*/  FFMA R40, R81.reuse, R123, R40 ;  /* 0x0000007b51287223 */ /* 0x040fe20000000028 */
[C---:B------:R-:W-:Y:S01]  /*7d00*/  FMUL R44, R78.reuse, R51 ;  /* 0x000000334e2c7220 */ /* 0x040fe20000400000 */
[C---:B------:R-:W-:Y:S01]  /*7d10*/  FFMA R41, R81.reuse, R122, R41 ;  /* 0x0000007a51297223 */ /* 0x040fe20000000029 */
[C---:B------:R-:W-:Y:S01]  /*7d20*/  FMUL R50, R78.reuse, R57 ;  /* 0x000000394e327220 */ /* 0x040fe20000400000 */
[C---:B------:R-:W-:Y:S01]  /*7d30*/  FMUL R57, R78.reuse, R64 ;  /* 0x000000404e397220 */ /* 0x040fe20000400000 */
[----:B------:R-:W-:Y:S01]  /*7d40*/  FFMA R42, R81, R125, R42 ;  /* 0x0000007d512a7223 */ /* 0x000fe2000000002a */
[C---:B------:R-:W-:Y:S01]  /*7d50*/  FMUL R46, R78.reuse, R53 ;  /* 0x000000354e2e7220 */ /* 0x040fe20000400000 */
[--C-:B------:R-:W-:Y:S01]  /*7d60*/  HADD2.F32 R128, -RZ, R160.reuse.H0_H0 ;  /* 0x200000a0ff807230 */ /* 0x100fe20000004100 */
[----:B------:R-:W-:Y:S01]  /*7d70*/  F2FP.SATFINITE.E4M3.F32.PACK_AB_MERGE_C R64, R5, R4, R86 ;  /* 0x000000040540723e */ /* 0x000fe20004807056 */
[C---:B------:R-:W-:Y:S01]  /*7d80*/  FMUL R51, R78.reuse, R58 ;  /* 0x0000003a4e337220 */ /* 0x040fe20000400000 */
[C---:B------:R-:W-:Y:S01]  /*7d90*/  FMUL R53, R78.reuse, R60 ;  /* 0x0000003c4e357220 */ /* 0x040fe20000400000 */
[C---:B------:R-:W-:Y:S01]  /*7da0*/  FFMA R43, R81.reuse, R124, R43 ;  /* 0x0000007c512b7223 */ /* 0x040fe2000000002b */
[----:B------:R-:W-:Y:S02]  /*7db0*/  HADD2.F32 R131, -RZ, R160.H1_H1 ;  /* 0x300000a0ff837230 */ /* 0x000fe40000004100 */
[C---:B------:R-:W-:Y:S01]  /*7dc0*/  FMUL R47, R78.reuse, R54 ;  /* 0x000000364e2f7220 */ /* 0x040fe20000400000 */
[C---:B------:R-:W-:Y:S01]  /*7dd0*/  FMUL R58, R78.reuse, R65 ;  /* 0x000000414e3a7220 */ /* 0x040fe20000400000 */
[----:B------:R-:W-:Y:S01]  /*7de0*/  FMUL R60, R78, R67 ;  /* 0x000000434e3c7220 */ /* 0x000fe20000400000 */
[----:B------:R-:W-:Y:S01]  /*7df0*/  F2FP.SATFINITE.E4M3.F32.PACK_AB_MERGE_C R5, R20, R11, RZ ;  /* 0x0000000b1405723e */ /* 0x000fe200048070ff */
[----:B------:R-:W-:Y:S01]  /*7e00*/  FFMA R44, R81, R127, R44 ;  /* 0x0000007f512c7223 */ /* 0x000fe2000000002c */
[C---:B------:R-:W-:Y:S01]  /*7e10*/  FMUL R48, R78.reuse, R55 ;  /* 0x000000374e307220 */ /* 0x040fe20000400000 */
[----:B------:R-:W-:Y:S01]  /*7e20*/  F2FP.SATFINITE.E4M3.F32.PACK_AB_MERGE_C R65, R9, R8, R138 ;  /* 0x000000080941723e */ /* 0x000fe2000480708a */
[----:B------:R-:W-:Y:S01]  /*7e30*/  FFMA R45, R81, R126, R45 ;  /* 0x0000007e512d7223 */ /* 0x000fe2000000002d */
[----:B------:R-:W-:Y:S01]  /*7e40*/  F2FP.SATFINITE.E4M3.F32.PACK_AB_MERGE_C R67, R17, R16, R18 ;  /* 0x000000101143723e */ /* 0x000fe20004807012 */
[----:B------:R-:W-:Y:S01]  /*7e50*/  FMUL R49, R78, R56 ;  /* 0x000000384e317220 */ /* 0x000fe20000400000 */
[C---:B------:R-:W-:Y:S01]  /*7e60*/  FFMA R46, R81.reuse, R129, R46 ;  /* 0x00000081512e7223 */ /* 0x040fe2000000002e */
[--C-:B------:R-:W-:Y:S02]  /*7e70*/  HADD2.F32 R132, -RZ, R161.reuse.H0_H0 ;  /* 0x200000a1ff847230 */ /* 0x100fe40000004100 */
[C---:B------:R-:W-:Y:S01]  /*7e80*/  FFMA R47, R81.reuse, R128, R47 ;  /* 0x00000080512f7223 */ /* 0x040fe2000000002f */
[----:B------:R1:W-:Y:S01]  /*7e90*/  STS.128 [R172+UR49+0x6200], R64 ;  /* 0x00620040ac007988 */ /* 0x0003e20008000c31 */
[----:B------:R-:W-:Y:S01]  /*7ea0*/  HADD2.F32 R135, -RZ, R161.H1_H1 ;  /* 0x300000a1ff877230 */ /* 0x000fe20000004100 */
[----:B------:R-:W-:Y:S01]  /*7eb0*/  F2FP.SATFINITE.E4M3.F32.PACK_AB_MERGE_C R5, R10, R7, R5 ;  /* 0x000000070a05723e */ /* 0x000fe20004807005 */
[C---:B------:R-:W-:Y:S01]  /*7ec0*/  FFMA R48, R81.reuse, R131, R48 ;  /* 0x0000008351307223 */ /* 0x040fe20000000030 */
[----:B------:R-:W-:Y:S01]  /*7ed0*/  F2FP.SATFINITE.E4M3.F32.PACK_AB_MERGE_C R7, R28, R27, RZ ;  /* 0x0000001b1c07723e */ /* 0x000fe200048070ff */
        /* <DEDUP_REMOVED lines=8> */
[----:B------:R-:W-:Y:S01]  /*7f60*/  FMUL R56, R78, R63 ;  /* 0x0000003f4e387220 */ /* 0x000fe20000400000 */
[----:B------:R-:W-:Y:S01]  /*7f70*/  F2FP.SATFINITE.E4M3.F32.PACK_AB_MERGE_C R4, R2, R0, R3 ;  /* 0x000000000204723e */ /* 0x000fe20004807003 */
[C---:B------:R-:W-:Y:S01]  /*7f80*/  FFMA R53, R81.reuse, R134, R53 ;  /* 0x0000008651357223 */ /* 0x040fe20000000035 */
[----:B------:R-:W-:Y:S01]  /*7f90*/  F2FP.SATFINITE.E4M3.F32.PACK_AB_MERGE_C R7, R26, R25, R7 ;  /* 0x000000191a07723e */ /* 0x000fe20004807007 */
[C---:B------:R-:W-:Y:S01]  /*7fa0*/  FFMA R54, R81.reuse, R137, R54 ;  /* 0x0000008951367223 */ /* 0x040fe20000000036 */
[--C-:B------:R-:W-:Y:S02]  /*7fb0*/  HADD2.F32 R84, -RZ, R163.reuse.H0_H0 ;  /* 0x200000a3ff547230 */ /* 0x100fe40000004100 */
[C---:B------:R-:W-:Y:S01]  /*7fc0*/  FFMA R55, R81.reuse, R136, R55 ;  /* 0x0000008851377223 */ /* 0x040fe20000000037 */
[----:B------:R-:W-:Y:S01]  /*7fd0*/  HADD2.F32 R85, -RZ, R163.H1_H1 ;  /* 0x300000a3ff557230 */ /* 0x000fe20000004100 */
[----:B------:R1:W-:Y:S01]  /*7fe0*/  STS.128 [R204+0x6010], R4 ;  /* 0x00601004cc007388 */ /* 0x0003e20000000c00 */
[----:B------:R-:W-:Y:S01]  /*7ff0*/  F2FP.SATFINITE.E4M3.F32.PACK_AB_MERGE_C R35, R36, R35, RZ ;  /* 0x000000232423723e */ /* 0x000fe200048070ff */
[C---:B------:R-:W-:Y:S01]  /*8000*/  FFMA R56, R81.reuse, R139, R56 ;  /* 0x0000008b51387223 */ /* 0x040fe20000000038 */
[----:B------:R-:W-:Y:S01]  /*8010*/  F2FP.SATFINITE.E4M3.F32.PACK_AB_MERGE_C R39, R40, R39, RZ ;  /* 0x000000272827723e */ /* 0x000fe200048070ff */
[C---:B------:R-:W-:Y:S01]  /*8020*/  FFMA R57, R81.reuse, R82, R57 ;  /* 0x0000005251397223 */ /* 0x040fe20000000039 */
[----:B------:R-:W-:Y:S01]  /*8030*/  F2FP.SATFINITE.E4M3.F32.PACK_AB_MERGE_C R43, R44, R43, RZ ;  /* 0x0000002b2c2b723e */ /* 0x000fe200048070ff */
[C---:B------:R-:W-:Y:S01]  /*8040*/  FFMA R58, R81.reuse, R83, R58 ;  /* 0x00000053513a7223 */ /* 0x040fe2000000003a */
[C---:B------:R-:W-:Y:S01]  /*8050*/  FFMA R59, R81.reuse, R84, R59 ;  /* 0x00000054513b7223 */ /* 0x040fe2000000003b */
[----:B------:R-:W-:Y:S01]  /*8060*/  F2FP.SATFINITE.E4M3.F32.PACK_AB_MERGE_C R33, R34, R33, R35 ;  /* 0x000000212221723e */ /* 0x000fe20004807023 */
        /* <DEDUP_REMOVED lines=11> */
[----:B------:R-:W-:Y:S05]  /*8120*/  F2FP.SATFINITE.E4M3.F32.PACK_AB_MERGE_C R51, R58, R57, R59 ;  /* 0x000000393a33723e */ /* 0x000fea000480703b */
        /* <DEDUP_REMOVED lines=9> */
[----:B------:R-:W-:Y:S02]  /*81c0*/  UIADD3 UR8, UP0, UPT, UR52, 0x680, URZ ;  /* 0x0000068034087890 */ /* 0x000fe4000ff1e0ff */
[----:B------:R-:W-:Y:S02]  /*81d0*/  UIADD3 UR5, UPT, UPT, UR41, 0x40, URZ ;  /* 0x0000004029057890 */ /* 0x000fe4000fffe0ff */
[----:B------:R-:W-:Y:S02]  /*81e0*/  UIADD3 UR4, UPT, UPT, UR49, 0x6200, URZ ;  /* 0x0000620031047890 */ /* 0x000fe4000fffe0ff */
[----:B------:R-:W-:Y:S01]  /*81f0*/  UIADD3.X UR9, UPT, UPT, URZ, UR53, URZ, UP0, !UPT ;  /* 0x00000035ff097290 */ /* 0x000fe200087fe4ff */
[----:B------:R-:W-:Y:S01]  /*8200*/  UMOV UR6, UR42 ;  /* 0x0000002a00067c82 */ /* 0x000fe20008000000 */
[----:B------:R-:W-:Y:S07]  /*8210*/  UMOV UR7, UR36 ;  /* 0x0000002400077c82 */ /* 0x000fee0008000000 */
[----:B------:R2:W-:Y:S01]  /*8220*/  UTMASTG.3D [UR4], [UR8] ;  /* 0x00000004080073b5 */ /* 0x0005e20008010000 */
[----:B------:R0:W-:Y:S01]  /*8230*/  UTMACMDFLUSH ;  /* 0x00000000000079b7 */ /* 0x0001e20000000000 */
[----:B--2---:R-:W-:Y:S04]  /*8240*/  DEPBAR.LE SB0, 0x1 ;  /* 0x000080400000791a */ /* 0x004fe80000000000 */
.L_x_106:
[----:B------:R-:W-:Y:S05]  /*8250*/  BSYNC.RECONVERGENT B0 ;  /* 0x0000000000007941 */ /* 0x000fea0003800200 */
.L_x_105:
[----:B------:R-:W-:Y:S01]  /*8260*/  BAR.SYNC.DEFER_BLOCKING 0x1, 0x80 ;  /* 0x0042000000007b1d */ /* 0x000fe20000010000 */
[----:B------:R-:W-:Y:S01]  /*8270*/  ISETP.NE.AND P2, PT, R194, RZ, PT ;  /* 0x000000ffc200720c */ /* 0x000fe20003f45270 */
[----:B------:R-:W-:Y:S01]  /*8280*/  IMAD.IADD R20, R75, 0x1, R147 ;  /* 0x000000014b147824 */ /* 0x000fe200078e0293 */
[----:B------:R-:W-:Y:S01]  /*8290*/  ISETP.NE.AND P0, PT, R195, 0x2, PT ;  /* 0x00000002c300780c */ /* 0x000fe20003f05270 */
[----:B------:R-:W-:Y:S01]  /*82a0*/  IMAD.IADD R21, R77, 0x1, R170 ;  /* 0x000000014d157824 */ /* 0x000fe200078e02aa */
[----:B------:R-:W-:Y:S02]  /*82b0*/  ISETP.NE.AND P1, PT, R76, 0x4, PT ;  /* 0x000000044c00780c */ /* 0x000fe40003f25270 */
[----:B------:R-:W-:Y:S02]  /*82c0*/  SEL R3, RZ, 0x1, P0 ;  /* 0x00000001ff037807 */ /* 0x000fe40000000000 */
[----:B------:R-:W-:Y:S02]  /*82d0*/  SEL R0, RZ, 0x1, P1 ;  /* 0x00000001ff007807 */ /* 0x000fe40000800000 */
[----:B------:R-:W-:Y:S02]  /*82e0*/  LOP3.LUT R182, R182, R3, RZ, 0x3c, !PT ;  /* 0x00000003b6b67212 */ /* 0x000fe400078e3cff */
[----:B------:R-:W-:Y:S02]  /*82f0*/  LOP3.LUT R183, R183, R0, RZ, 0x3c, !PT ;  /* 0x00000000b7b77212 */ /* 0x000fe400078e3cff */
[----:B------:R-:W-:Y:S02]  /*8300*/  @P2 R2UR UR36, R179 ;  /* 0x00000000b32422ca */ /* 0x000fe400000e0000 */
[----:B------:R-:W-:Y:S02]  /*8310*/  SEL R195, R195, RZ, P0 ;  /* 0x000000ffc3c37207 */ /* 0x000fe40000000000 */
[----:B------:R-:W-:Y:S01]  /*8320*/  SEL R76, R76, RZ, P1 ;  /* 0x000000ff4c4c7207 */ /* 0x000fe20000800000 */
[----:B------:R-:W-:Y:S10]  /*8330*/  @P2 BRA `(.L_x_107) ;  /* 0xffffffc400bc2947 */ /* 0x000ff4000383ffff */
[----:B------:R-:W-:Y:S05]  /*8340*/  EXIT ;  /* 0x000000000000794d */ /* 0x000fea0003800000 */
.L_x_19:
[----:B--2---:R2:W1:Y:S02]  /*8350*/  SYNCS.PHASECHK.TRANS64.TRYWAIT P0, [R3+URZ+0x100], R2 ;  /* 0x00010002030075a7 */ /* 0x00446400080011ff */
[----:B-1----:R-:W-:Y:S05]  /*8360*/  @!P0 NANOSLEEP.SYNCS 0x989680 ;  /* 0x009896800000895d */ /* 0x002fea0003900000 */
[----:B------:R-:W1:Y:S02]  /*8370*/  @!P0 SYNCS.PHASECHK.TRANS64 P0, [R3+URZ+0x100], R2 ;  /* 0x00010002030085a7 */ /* 0x000e6400080010ff */
[----:B-1----:R-:W-:Y:S05]  /*8380*/  @!P0 BRA `(.L_x_19) ;  /* 0xfffffffc00f08947 */ /* 0x002fea000383ffff */
[----:B------:R-:W-:Y:S05]  /*8390*/  BRA `(.L_x_108) ;  /* 0xffffff9000907947 */ /* 0x000fea000383ffff */
.L_x_22:
[----:B-1----:R-:W-:-:S07]  /*83a0*/  MOV R2, UR33 ;  /* 0x0000002100027c02 */ /* 0x002fce0008000f00 */
.L_x_109:
[----:B-1----:R1:W2:Y:S02]  /*83b0*/  SYNCS.PHASECHK.TRANS64.TRYWAIT P0, [R2+URZ+0x30], R5 ;  /* 0x00003005020075a7 */ /* 0x0022a400080011ff */
[----:B--2---:R-:W-:Y:S05]  /*83c0*/  @!P0 NANOSLEEP.SYNCS 0x989680 ;  /* 0x009896800000895d */ /* 0x004fea0003900000 */
[----:B------:R-:W2:Y:S02]  /*83d0*/  @!P0 SYNCS.PHASECHK.TRANS64 P0, [R2+URZ+0x30], R5 ;  /* 0x00003005020085a7 */ /* 0x000ea400080010ff */
[----:B--2---:R-:W-:Y:S05]  /*83e0*/  @!P0 BRA `(.L_x_109) ;  /* 0xfffffffc00f08947 */ /* 0x004fea000383ffff */
[----:B------:R-:W-:Y:S05]  /*83f0*/  BRA `(.L_x_21) ;  /* 0xffffff9000e07947 */ /* 0x000fea000383ffff */
.L_x_28:
[----:B-1----:R-:W-:-:S07]  /*8400*/  MOV R2, UR17 ;  /* 0x0000001100027c02 */ /* 0x002fce0008000f00 */
.L_x_110:
[----:B-1----:R1:W2:Y:S02]  /*8410*/  SYNCS.PHASECHK.TRANS64.TRYWAIT P0, [R2+URZ+0x30], R5 ;  /* 0x00003005020075a7 */ /* 0x0022a400080011ff */
[----:B--2---:R-:W-:Y:S05]  /*8420*/  @!P0 NANOSLEEP.SYNCS 0x989680 ;  /* 0x009896800000895d */ /* 0x004fea0003900000 */
[----:B------:R-:W2:Y:S02]  /*8430*/  @!P0 SYNCS.PHASECHK.TRANS64 P0, [R2+URZ+0x30], R5 ;  /* 0x00003005020085a7 */ /* 0x000ea400080010ff */
[----:B--2---:R-:W-:Y:S05]  /*8440*/  @!P0 BRA `(.L_x_110) ;  /* 0xfffffffc00f08947 */ /* 0x004fea000383ffff */
[----:B------:R-:W-:Y:S05]  /*8450*/  BRA `(.L_x_27) ;  /* 0xffffff9400847947 */ /* 0x000fea000383ffff */
.L_x_32:
[----:B-1----:R1:W2:Y:S02]  /*8460*/  SYNCS.PHASECHK.TRANS64.TRYWAIT P0, [R2+URZ+0x90], R3 ;  /* 0x00009003020075a7 */ /* 0x0022a400080011ff */
[----:B--2---:R-:W-:Y:S05]  /*8470*/  @!P0 NANOSLEEP.SYNCS 0x989680 ;  /* 0x009896800000895d */ /* 0x004fea0003900000 */
[----:B------:R-:W2:Y:S02]  /*8480*/  @!P0 SYNCS.PHASECHK.TRANS64 P0, [R2+URZ+0x90], R3 ;  /* 0x00009003020085a7 */ /* 0x000ea400080010ff */
[----:B--2---:R-:W-:Y:S05]  /*8490*/  @!P0 BRA `(.L_x_32) ;  /* 0xfffffffc00f08947 */ /* 0x004fea000383ffff */
[----:B------:R-:W-:Y:S05]  /*84a0*/  BRA `(.L_x_111) ;  /* 0xffffff9800107947 */ /* 0x000fea000383ffff */
.L_x_36:
[----:B----4-:R-:W-:-:S07]  /*84b0*/  MOV R0, UR5 ;  /* 0x0000000500007c02 */ /* 0x010fce0008000f00 */
.L_x_112:
[----:B-1----:R1:W2:Y:S02]  /*84c0*/  SYNCS.PHASECHK.TRANS64.TRYWAIT P0, [R0+URZ], R3 ;  /* 0x00000003000075a7 */ /* 0x0022a400080011ff */
[----:B--2---:R-:W-:Y:S05]  /*84d0*/  @!P0 NANOSLEEP.SYNCS 0x989680 ;  /* 0x009896800000895d */ /* 0x004fea0003900000 */
[----:B------:R-:W2:Y:S02]  /*84e0*/  @!P0 SYNCS.PHASECHK.TRANS64 P0, [R0+URZ], R3 ;  /* 0x00000003000085a7 */ /* 0x000ea400080010ff */
[----:B--2---:R-:W-:Y:S05]  /*84f0*/  @!P0 BRA `(.L_x_112) ;  /* 0xfffffffc00f08947 */ /* 0x004fea000383ffff */
[----:B------:R-:W-:Y:S05]  /*8500*/  BRA `(.L_x_113) ;  /* 0xffffff9c00807947 */ /* 0x000fea000383ffff */
.L_x_37:
[----:B----4-:R-:W-:-:S07]  /*8510*/  MOV R0, UR5 ;  /* 0x0000000500007c02 */ /* 0x010fce0008000f00 */
.L_x_114:
[----:B-1----:R1:W2:Y:S02]  /*8520*/  SYNCS.PHASECHK.TRANS64.TRYWAIT P0, [R0+URZ], R3 ;  /* 0x00000003000075a7 */ /* 0x0022a400080011ff */
[----:B--2---:R-:W-:Y:S05]  /*8530*/  @!P0 NANOSLEEP.SYNCS 0x989680 ;  /* 0x009896800000895d */ /* 0x004fea0003900000 */
[----:B------:R-:W2:Y:S02]  /*8540*/  @!P0 SYNCS.PHASECHK.TRANS64 P0, [R0+URZ], R3 ;  /* 0x00000003000085a7 */ /* 0x000ea400080010ff */
[----:B--2---:R-:W-:Y:S05]  /*8550*/  @!P0 BRA `(.L_x_114) ;  /* 0xfffffffc00f08947 */ /* 0x004fea000383ffff */
[----:B------:R-:W-:Y:S05]  /*8560*/  BRA `(.L_x_115) ;  /* 0xffffff9c008c7947 */ /* 0x000fea000383ffff */
.L_x_38:
[----:B----4-:R-:W-:-:S07]  /*8570*/  MOV R0, UR5 ;  /* 0x0000000500007c02 */ /* 0x010fce0008000f00 */
.L_x_116:
[----:B-1----:R1:W2:Y:S02]  /*8580*/  SYNCS.PHASECHK.TRANS64.TRYWAIT P0, [R0+URZ], R3 ;  /* 0x00000003000075a7 */ /* 0x0022a400080011ff */
[----:B--2---:R-:W-:Y:S05]  /*8590*/  @!P0 NANOSLEEP.SYNCS 0x989680 ;  /* 0x009896800000895d */ /* 0x004fea0003900000 */
[----:B------:R-:W2:Y:S02]  /*85a0*/  @!P0 SYNCS.PHASECHK.TRANS64 P0, [R0+URZ], R3 ;  /* 0x00000003000085a7 */ /* 0x000ea400080010ff */
[----:B--2---:R-:W-:Y:S05]  /*85b0*/  @!P0 BRA `(.L_x_116) ;  /* 0xfffffffc00f08947 */ /* 0x004fea000383ffff */
[----:B------:R-:W-:Y:S05]  /*85c0*/  BRA `(.L_x_117) ;  /* 0xffffff9c00987947 */ /* 0x000fea000383ffff */
.L_x_39:
[----:B----4-:R-:W-:-:S07]  /*85d0*/  MOV R0, UR5 ;  /* 0x0000000500007c02 */ /* 0x010fce0008000f00 */
.L_x_118:
[----:B-1----:R1:W2:Y:S02]  /*85e0*/  SYNCS.PHASECHK.TRANS64.TRYWAIT P0, [R0+URZ], R3 ;  /* 0x00000003000075a7 */ /* 0x0022a400080011ff */
[----:B--2---:R-:W-:Y:S05]  /*85f0*/  @!P0 NANOSLEEP.SYNCS 0x989680 ;  /* 0x009896800000895d */ /* 0x004fea0003900000 */
[----:B------:R-:W2:Y:S02]  /*8600*/  @!P0 SYNCS.PHASECHK.TRANS64 P0, [R0+URZ], R3 ;  /* 0x00000003000085a7 */ /* 0x000ea400080010ff */
[----:B--2---:R-:W-:Y:S05]  /*8610*/  @!P0 BRA `(.L_x_118) ;  /* 0xfffffffc00f08947 */ /* 0x004fea000383ffff */
[----:B------:R-:W-:Y:S05]  /*8620*/  BRA `(.L_x_119) ;  /* 0xffffff9c00a47947 */ /* 0x000fea000383ffff */
.L_x_40:
[----:B----4-:R-:W-:-:S07]  /*8630*/  MOV R0, UR5 ;  /* 0x0000000500007c02 */ /* 0x010fce0008000f00 */
.L_x_120:
[----:B-1----:R1:W2:Y:S02]  /*8640*/  SYNCS.PHASECHK.TRANS64.TRYWAIT P0, [R0+URZ], R3 ;  /* 0x00000003000075a7 */ /* 0x0022a400080011ff */
[----:B--2---:R-:W-:Y:S05]  /*8650*/  @!P0 NANOSLEEP.SYNCS 0x989680 ;  /* 0x009896800000895d */ /* 0x004fea0003900000 */
[----:B------:R-:W2:Y:S02]  /*8660*/  @!P0 SYNCS.PHASECHK.TRANS64 P0, [R0+URZ], R3 ;  /* 0x00000003000085a7 */ /* 0x000ea400080010ff */
[----:B--2---:R-:W-:Y:S05]  /*8670*/  @!P0 BRA `(.L_x_120) ;  /* 0xfffffffc00f08947 */ /* 0x004fea000383ffff */
[----:B------:R-:W-:Y:S05]  /*8680*/  BRA `(.L_x_121) ;  /* 0xffffff9c00b07947 */ /* 0x000fea000383ffff */
.L_x_43:
[----:B-1----:R1:W2:Y:S02]  /*8690*/  SYNCS.PHASECHK.TRANS64.TRYWAIT P0, [R0+URZ+0xf0], R5 ;  /* 0x0000f005000075a7 */ /* 0x0022a400080011ff */
[----:B--2---:R-:W-:Y:S05]  /*86a0*/  @!P0 NANOSLEEP.SYNCS 0x989680 ;  /* 0x009896800000895d */ /* 0x004fea0003900000 */
[----:B------:R-:W2:Y:S02]  /*86b0*/  @!P0 SYNCS.PHASECHK.TRANS64 P0, [R0+URZ+0xf0], R5 ;  /* 0x0000f005000085a7 */ /* 0x000ea400080010ff */
[----:B--2---:R-:W-:Y:S05]  /*86c0*/  @!P0 BRA `(.L_x_43) ;  /* 0xfffffffc00f08947 */ /* 0x004fea000383ffff */
[----:B------:R-:W-:Y:S05]  /*86d0*/  BRA `(.L_x_122) ;  /* 0xffffffa0000c7947 */ /* 0x000fea000383ffff */
.L_x_44:
[----:B------:R-:W-:-:S07]  /*86e0*/  MOV R0, UR5 ;  /* 0x0000000500007c02 */ /* 0x000fce0008000f00 */
.L_x_123:
[----:B-1----:R1:W2:Y:S02]  /*86f0*/  SYNCS.PHASECHK.TRANS64.TRYWAIT P0, [R0+URZ+0xa0], R5 ;  /* 0x0000a005000075a7 */ /* 0x0022a400080011ff */
[----:B--2---:R-:W-:Y:S05]  /*8700*/  @!P0 NANOSLEEP.SYNCS 0x989680 ;  /* 0x009896800000895d */ /* 0x004fea0003900000 */
[----:B------:R-:W2:Y:S02]  /*8710*/  @!P0 SYNCS.PHASECHK.TRANS64 P0, [R0+URZ+0xa0], R5 ;  /* 0x0000a005000085a7 */ /* 0x000ea400080010ff */
[----:B--2---:R-:W-:Y:S05]  /*8720*/  @!P0 BRA `(.L_x_123) ;  /* 0xfffffffc00f08947 */ /* 0x004fea000383ffff */
[----:B------:R-:W-:Y:S05]  /*8730*/  BRA `(.L_x_124) ;  /* 0xffffffa0001c7947 */ /* 0x000fea000383ffff */
.L_x_45:
[----:B-1----:R1:W2:Y:S02]  /*8740*/  SYNCS.PHASECHK.TRANS64.TRYWAIT P1, [R0+URZ+0x90], R5 ;  /* 0x00009005000075a7 */ /* 0x0022a400080211ff */
[----:B--2---:R-:W-:Y:S05]  /*8750*/  @!P1 NANOSLEEP.SYNCS 0x989680 ;  /* 0x009896800000995d */ /* 0x004fea0003900000 */
[----:B------:R-:W2:Y:S02]  /*8760*/  @!P1 SYNCS.PHASECHK.TRANS64 P1, [R0+URZ+0x90], R5 ;  /* 0x00009005000095a7 */ /* 0x000ea400080210ff */
[----:B--2---:R-:W-:Y:S05]  /*8770*/  @!P1 BRA `(.L_x_45) ;  /* 0xfffffffc00f09947 */ /* 0x004fea000383ffff */
[----:B------:R-:W-:Y:S05]  /*8780*/  BRA `(.L_x_125) ;  /* 0xffffffa0004c7947 */ /* 0x000fea000383ffff */
.L_x_48:
[----:B------:R-:W-:-:S07]  /*8790*/  MOV R0, UR5 ;  /* 0x0000000500007c02 */ /* 0x000fce0008000f00 */
.L_x_126:
[----:B-1----:R1:W2:Y:S02]  /*87a0*/  SYNCS.PHASECHK.TRANS64.TRYWAIT P0, [R0+URZ+0xa0], R3 ;  /* 0x0000a003000075a7 */ /* 0x0022a400080011ff */
[----:B--2---:R-:W-:Y:S05]  /*87b0*/  @!P0 NANOSLEEP.SYNCS 0x989680 ;  /* 0x009896800000895d */ /* 0x004fea0003900000 */
[----:B------:R-:W2:Y:S02]  /*87c0*/  @!P0 SYNCS.PHASECHK.TRANS64 P0, [R0+URZ+0xa0], R3 ;  /* 0x0000a003000085a7 */ /* 0x000ea400080010ff */
[----:B--2---:R-:W-:Y:S05]  /*87d0*/  @!P0 BRA `(.L_x_126) ;  /* 0xfffffffc00f08947 */ /* 0x004fea000383ffff */
[----:B------:R-:W-:Y:S05]  /*87e0*/  BRA `(.L_x_47) ;  /* 0xffffffa000a07947 */ /* 0x000fea000383ffff */
.L_x_55:
[----:B-1----:R1:W2:Y:S02]  /*87f0*/  SYNCS.PHASECHK.TRANS64.TRYWAIT P1, [R0+URZ+0x90], R5 ;  /* 0x00009005000075a7 */ /* 0x0022a400080211ff */
[----:B--2---:R-:W-:Y:S05]  /*8800*/  @!P1 NANOSLEEP.SYNCS 0x989680 ;  /* 0x009896800000995d */ /* 0x004fea0003900000 */
[----:B------:R-:W2:Y:S02]  /*8810*/  @!P1 SYNCS.PHASECHK.TRANS64 P1, [R0+URZ+0x90], R5 ;  /* 0x00009005000095a7 */ /* 0x000ea400080210ff */
[----:B--2---:R-:W-:Y:S05]  /*8820*/  @!P1 BRA `(.L_x_55) ;  /* 0xfffffffc00f09947 */ /* 0x004fea000383ffff */
[----:B------:R-:W-:Y:S05]  /*8830*/  BRA `(.L_x_127) ;  /* 0xffffffa800107947 */ /* 0x000fea000383ffff */
.L_x_56:
[----:B------:R-:W-:-:S07]  /*8840*/  MOV R3, UR7 ;  /* 0x0000000700037c02 */ /* 0x000fce0008000f00 */
.L_x_128:
[----:B-1----:R1:W2:Y:S02]  /*8850*/  SYNCS.PHASECHK.TRANS64.TRYWAIT P0, [R3+URZ+0xd0], R0 ;  /* 0x0000d000030075a7 */ /* 0x0022a400080011ff */
[----:B--2---:R-:W-:Y:S05]  /*8860*/  @!P0 NANOSLEEP.SYNCS 0x989680 ;  /* 0x009896800000895d */ /* 0x004fea0003900000 */
[----:B------:R-:W2:Y:S02]  /*8870*/  @!P0 SYNCS.PHASECHK.TRANS64 P0, [R3+URZ+0xd0], R0 ;  /* 0x0000d000030085a7 */ /* 0x000ea400080010ff */
[----:B--2---:R-:W-:Y:S05]  /*8880*/  @!P0 BRA `(.L_x_128) ;  /* 0xfffffffc00f08947 */ /* 0x004fea000383ffff */
[----:B------:R-:W-:Y:S05]  /*8890*/  BRA `(.L_x_129) ;  /* 0xffffffa800487947 */ /* 0x000fea000383ffff */
.L_x_59:
[----:B------:R-:W-:Y:S07]  /*88a0*/  MOV R0, UR6 ;  /* 0x0000000600007c02 */ /* 0x000fee0008000f00 */
.L_x_130:
[----:B-1----:R1:W2:Y:S02]  /*88b0*/  SYNCS.PHASECHK.TRANS64.TRYWAIT P0, [R0+URZ], R3 ;  /* 0x00000003000075a7 */ /* 0x0022a400080011ff */
[----:B--2---:R-:W-:Y:S05]  /*88c0*/  @!P0 NANOSLEEP.SYNCS 0x989680 ;  /* 0x009896800000895d */ /* 0x004fea0003900000 */
[----:B------:R-:W2:Y:S02]  /*88d0*/  @!P0 SYNCS.PHASECHK.TRANS64 P0, [R0+URZ], R3 ;  /* 0x00000003000085a7 */ /* 0x000ea400080010ff */
[----:B--2---:R-:W-:Y:S05]  /*88e0*/  @!P0 BRA `(.L_x_130) ;  /* 0xfffffffc00f08947 */ /* 0x004fea000383ffff */
[----:B------:R-:W-:Y:S05]  /*88f0*/  BRA `(.L_x_58) ;  /* 0xffffffa800647947 */ /* 0x000fea000383ffff */
.L_x_62:
[----:B------:R-:W-:-:S07]  /*8900*/  MOV R0, UR6 ;  /* 0x0000000600007c02 */ /* 0x000fce0008000f00 */
.L_x_131:
[----:B--2---:R2:W4:Y:S02]  /*8910*/  SYNCS.PHASECHK.TRANS64.TRYWAIT P0, [R0+URZ], R3 ;  /* 0x00000003000075a7 */ /* 0x00452400080011ff */
[----:B----4-:R-:W-:Y:S05]  /*8920*/  @!P0 NANOSLEEP.SYNCS 0x989680 ;  /* 0x009896800000895d */ /* 0x010fea0003900000 */
[----:B------:R-:W4:Y:S02]  /*8930*/  @!P0 SYNCS.PHASECHK.TRANS64 P0, [R0+URZ], R3 ;  /* 0x00000003000085a7 */ /* 0x000f2400080010ff */
[----:B----4-:R-:W-:Y:S05]  /*8940*/  @!P0 BRA `(.L_x_131) ;  /* 0xfffffffc00f08947 */ /* 0x010fea000383ffff */
[----:B------:R-:W-:Y:S05]  /*8950*/  BRA `(.L_x_132) ;  /* 0xffffffac00407947 */ /* 0x000fea000383ffff */
.L_x_63:
[----:B------:R-:W-:-:S07]  /*8960*/  MOV R0, UR6 ;  /* 0x0000000600007c02 */ /* 0x000fce0008000f00 */
.L_x_133:
[----:B-1----:R1:W2:Y:S02]  /*8970*/  SYNCS.PHASECHK.TRANS64.TRYWAIT P0, [R0+URZ], R3 ;  /* 0x00000003000075a7 */ /* 0x0022a400080011ff */
[----:B--2---:R-:W-:Y:S05]  /*8980*/  @!P0 NANOSLEEP.SYNCS 0x989680 ;  /* 0x009896800000895d */ /* 0x004fea0003900000 */
[----:B------:R-:W2:Y:S02]  /*8990*/  @!P0 SYNCS.PHASECHK.TRANS64 P0, [R0+URZ], R3 ;  /* 0x00000003000085a7 */ /* 0x000ea400080010ff */
[----:B--2---:R-:W-:Y:S05]  /*89a0*/  @!P0 BRA `(.L_x_133) ;  /* 0xfffffffc00f08947 */ /* 0x004fea000383ffff */
[----:B------:R-:W-:Y:S05]  /*89b0*/  BRA `(.L_x_134) ;  /* 0xffffffac004c7947 */ /* 0x000fea000383ffff */
.L_x_64:
[----:B------:R-:W-:-:S07]  /*89c0*/  MOV R0, UR6 ;  /* 0x0000000600007c02 */ /* 0x000fce0008000f00 */
.L_x_135:
[----:B-1----:R1:W2:Y:S02]  /*89d0*/  SYNCS.PHASECHK.TRANS64.TRYWAIT P0, [R0+URZ], R3 ;  /* 0x00000003000075a7 */ /* 0x0022a400080011ff */
[----:B--2---:R-:W-:Y:S05]  /*89e0*/  @!P0 NANOSLEEP.SYNCS 0x989680 ;  /* 0x009896800000895d */ /* 0x004fea0003900000 */
[----:B------:R-:W2:Y:S02]  /*89f0*/  @!P0 SYNCS.PHASECHK.TRANS64 P0, [R0+URZ], R3 ;  /* 0x00000003000085a7 */ /* 0x000ea400080010ff */
[----:B--2---:R-:W-:Y:S05]  /*8a00*/  @!P0 BRA `(.L_x_135) ;  /* 0xfffffffc00f08947 */ /* 0x004fea000383ffff */
[----:B------:R-:W-:Y:S05]  /*8a10*/  BRA `(.L_x_136) ;  /* 0xffffffac00587947 */ /* 0x000fea000383ffff */
.L_x_65:
[----:B------:R-:W-:-:S07]  /*8a20*/  MOV R0, UR7 ;  /* 0x0000000700007c02 */ /* 0x000fce0008000f00 */
.L_x_137:
[----:B-1----:R1:W2:Y:S02]  /*8a30*/  SYNCS.PHASECHK.TRANS64.TRYWAIT P0, [R0+URZ], R3 ;  /* 0x00000003000075a7 */ /* 0x0022a400080011ff */
[----:B--2---:R-:W-:Y:S05]  /*8a40*/  @!P0 NANOSLEEP.SYNCS 0x989680 ;  /* 0x009896800000895d */ /* 0x004fea0003900000 */
[----:B------:R-:W2:Y:S02]  /*8a50*/  @!P0 SYNCS.PHASECHK.TRANS64 P0, [R0+URZ], R3 ;  /* 0x00000003000085a7 */ /* 0x000ea400080010ff */
[----:B--2---:R-:W-:Y:S05]  /*8a60*/  @!P0 BRA `(.L_x_137) ;  /* 0xfffffffc00f08947 */ /* 0x004fea000383ffff */
[----:B------:R-:W-:Y:S05]  /*8a70*/  BRA `(.L_x_138) ;  /* 0xffffffac00647947 */ /* 0x000fea000383ffff */
.L_x_70:
[----:B--2---:R2:W3:Y:S02]  /*8a80*/  SYNCS.PHASECHK.TRANS64.TRYWAIT P0, [R0+URZ+0x90], R3 ;  /* 0x00009003000075a7 */ /* 0x0044e400080011ff */
[----:B---3--:R-:W-:Y:S05]  /*8a90*/  @!P0 NANOSLEEP.SYNCS 0x989680 ;  /* 0x009896800000895d */ /* 0x008fea0003900000 */
[----:B------:R-:W3:Y:S02]  /*8aa0*/  @!P0 SYNCS.PHASECHK.TRANS64 P0, [R0+URZ+0x90], R3 ;  /* 0x00009003000085a7 */ /* 0x000ee400080010ff */
[----:B---3--:R-:W-:Y:S05]  /*8ab0*/  @!P0 BRA `(.L_x_70) ;  /* 0xfffffffc00f08947 */ /* 0x008fea000383ffff */
[----:B------:R-:W-:Y:S05]  /*8ac0*/  BRA `(.L_x_139) ;  /* 0xffffffb000687947 */ /* 0x000fea000383ffff */
.L_x_73:
[----:B------:R-:W-:Y:S07]  /*8ad0*/  MOV R0, UR7 ;  /* 0x0000000700007c02 */ /* 0x000fee0008000f00 */
.L_x_140:
[----:B--2---:R2:W3:Y:S02]  /*8ae0*/  SYNCS.PHASECHK.TRANS64.TRYWAIT P0, [R0+URZ+0x88], R3 ;  /* 0x00008803000075a7 */ /* 0x0044e400080011ff */
[----:B---3--:R-:W-:Y:S05]  /*8af0*/  @!P0 NANOSLEEP.SYNCS 0x989680 ;  /* 0x009896800000895d */ /* 0x008fea0003900000 */
[----:B------:R-:W3:Y:S02]  /*8b00*/  @!P0 SYNCS.PHASECHK.TRANS64 P0, [R0+URZ+0x88], R3 ;  /* 0x00008803000085a7 */ /* 0x000ee400080010ff */
[----:B---3--:R-:W-:Y:S05]  /*8b10*/  @!P0 BRA `(.L_x_140) ;  /* 0xfffffffc00f08947 */ /* 0x008fea000383ffff */
[----:B------:R-:W-:Y:S05]  /*8b20*/  BRA `(.L_x_72) ;  /* 0xffffffb400487947 */ /* 0x000fea000383ffff */
.L_x_76:
[----:B--2---:R-:W-:Y:S07]  /*8b30*/  MOV R3, UR7 ;  /* 0x0000000700037c02 */ /* 0x004fee0008000f00 */
.L_x_141:
[----:B-1----:R1:W2:Y:S02]  /*8b40*/  SYNCS.PHASECHK.TRANS64.TRYWAIT P0, [R3+URZ+0x70], R12 ;  /* 0x0000700c030075a7 */ /* 0x0022a400080011ff */
[----:B--2---:R-:W-:Y:S05]  /*8b50*/  @!P0 NANOSLEEP.SYNCS 0x989680 ;  /* 0x009896800000895d */ /* 0x004fea0003900000 */
[----:B------:R-:W2:Y:S02]  /*8b60*/  @!P0 SYNCS.PHASECHK.TRANS64 P0, [R3+URZ+0x70], R12 ;  /* 0x0000700c030085a7 */ /* 0x000ea400080010ff */
[----:B--2---:R-:W-:Y:S05]  /*8b70*/  @!P0 BRA `(.L_x_141) ;  /* 0xfffffffc00f08947 */ /* 0x004fea000383ffff */
[----:B------:R-:W-:Y:S05]  /*8b80*/  BRA `(.L_x_142) ;  /* 0xffffffb400c07947 */ /* 0x000fea000383ffff */
.L_x_77:
[----:B------:R-:W-:Y:S07]  /*8b90*/  MOV R3, UR7 ;  /* 0x0000000700037c02 */ /* 0x000fee0008000f00 */
.L_x_143:
[----:B-1----:R1:W2:Y:S02]  /*8ba0*/  SYNCS.PHASECHK.TRANS64.TRYWAIT P0, [R3+URZ+0x78], R12 ;  /* 0x0000780c030075a7 */ /* 0x0022a400080011ff */
[----:B--2---:R-:W-:Y:S05]  /*8bb0*/  @!P0 NANOSLEEP.SYNCS 0x989680 ;  /* 0x009896800000895d */ /* 0x004fea0003900000 */
[----:B------:R-:W2:Y:S02]  /*8bc0*/  @!P0 SYNCS.PHASECHK.TRANS64 P0, [R3+URZ+0x78], R12 ;  /* 0x0000780c030085a7 */ /* 0x000ea400080010ff */
[----:B--2---:R-:W-:Y:S05]  /*8bd0*/  @!P0 BRA `(.L_x_143) ;  /* 0xfffffffc00f08947 */ /* 0x004fea000383ffff */
[----:B------:R-:W-:Y:S05]  /*8be0*/  BRA `(.L_x_144) ;  /* 0xffffffb800407947 */ /* 0x000fea000383ffff */
.L_x_79:
[----:B------:R-:W-:-:S07]  /*8bf0*/  MOV R0, UR7 ;  /* 0x0000000700007c02 */ /* 0x000fce0008000f00 */
.L_x_145:
[----:B-1----:R1:W3:Y:S02]  /*8c00*/  SYNCS.PHASECHK.TRANS64.TRYWAIT P0, [R0+URZ+0x70], R3 ;  /* 0x00007003000075a7 */ /* 0x0022e400080011ff */
[----:B---3--:R-:W-:Y:S05]  /*8c10*/  @!P0 NANOSLEEP.SYNCS 0x989680 ;  /* 0x009896800000895d */ /* 0x008fea0003900000 */
[----:B------:R-:W3:Y:S02]  /*8c20*/  @!P0 SYNCS.PHASECHK.TRANS64 P0, [R0+URZ+0x70], R3 ;  /* 0x00007003000085a7 */ /* 0x000ee400080010ff */
[----:B---3--:R-:W-:Y:S05]  /*8c30*/  @!P0 BRA `(.L_x_145) ;  /* 0xfffffffc00f08947 */ /* 0x008fea000383ffff */
[----:B------:R-:W-:Y:S05]  /*8c40*/  BRA `(.L_x_146) ;  /* 0xffffffb800b07947 */ /* 0x000fea000383ffff */
.L_x_81:
[----:B--2---:R2:W4:Y:S02]  /*8c50*/  SYNCS.PHASECHK.TRANS64.TRYWAIT P0, [R0+URZ+0x90], R3 ;  /* 0x00009003000075a7 */ /* 0x00452400080011ff */
[----:B----4-:R-:W-:Y:S05]  /*8c60*/  @!P0 NANOSLEEP.SYNCS 0x989680 ;  /* 0x009896800000895d */ /* 0x010fea0003900000 */
[----:B------:R-:W4:Y:S02]  /*8c70*/  @!P0 SYNCS.PHASECHK.TRANS64 P0, [R0+URZ+0x90], R3 ;  /* 0x00009003000085a7 */ /* 0x000f2400080010ff */
[----:B----4-:R-:W-:Y:S05]  /*8c80*/  @!P0 BRA `(.L_x_81) ;  /* 0xfffffffc00f08947 */ /* 0x010fea000383ffff */
[----:B------:R-:W-:Y:S05]  /*8c90*/  BRA `(.L_x_147) ;  /* 0xffffffbc00787947 */ /* 0x000fea000383ffff */
.L_x_92:
[----:B-1----:R1:W3:Y:S02]  /*8ca0*/  SYNCS.PHASECHK.TRANS64.TRYWAIT P1, [R3+URZ+0x60], R0 ;  /* 0x00006000030075a7 */ /* 0x0022e400080211ff */
[----:B---3--:R-:W-:Y:S05]  /*8cb0*/  @!P1 NANOSLEEP.SYNCS 0x989680 ;  /* 0x009896800000995d */ /* 0x008fea0003900000 */
[----:B------:R-:W3:Y:S02]  /*8cc0*/  @!P1 SYNCS.PHASECHK.TRANS64 P1, [R3+URZ+0x60], R0 ;  /* 0x00006000030095a7 */ /* 0x000ee400080210ff */
[----:B---3--:R-:W-:Y:S05]  /*8cd0*/  @!P1 BRA `(.L_x_92) ;  /* 0xfffffffc00f09947 */ /* 0x008fea000383ffff */
[----:B------:R-:W-:Y:S05]  /*8ce0*/  BRA `(.L_x_91) ;  /* 0xffffffc8009c7947 */ /* 0x000fea000383ffff */
.L_x_94:
[----:B-1----:R1:W4:Y:S02]  /*8cf0*/  SYNCS.PHASECHK.TRANS64.TRYWAIT P0, [R207+URZ+0xb0], R2 ;  /* 0x0000b002cf0075a7 */ /* 0x00232400080011ff */
[----:B----4-:R-:W-:Y:S05]  /*8d00*/  @!P0 NANOSLEEP.SYNCS 0x989680 ;  /* 0x009896800000895d */ /* 0x010fea0003900000 */
[----:B------:R-:W4:Y:S02]  /*8d10*/  @!P0 SYNCS.PHASECHK.TRANS64 P0, [R207+URZ+0xb0], R2 ;  /* 0x0000b002cf0085a7 */ /* 0x000f2400080010ff */
[----:B----4-:R-:W-:Y:S05]  /*8d20*/  @!P0 BRA `(.L_x_94) ;  /* 0xfffffffc00f08947 */ /* 0x010fea000383ffff */
[----:B------:R-:W-:Y:S05]  /*8d30*/  BRA `(.L_x_93) ;  /* 0xffffffc800f87947 */ /* 0x000fea000383ffff */
.L_x_103:
[----:B--2---:R2:W3:Y:S02]  /*8d40*/  SYNCS.PHASECHK.TRANS64.TRYWAIT P0, [R210+URZ+0x60], R3 ;  /* 0x00006003d20075a7 */ /* 0x0044e400080011ff */
[----:B---3--:R-:W-:Y:S05]  /*8d50*/  @!P0 NANOSLEEP.SYNCS 0x989680 ;  /* 0x009896800000895d */ /* 0x008fea0003900000 */
[----:B------:R-:W3:Y:S02]  /*8d60*/  @!P0 SYNCS.PHASECHK.TRANS64 P0, [R210+URZ+0x60], R3 ;  /* 0x00006003d20085a7 */ /* 0x000ee400080010ff */
[----:B---3--:R-:W-:Y:S05]  /*8d70*/  @!P0 BRA `(.L_x_103) ;  /* 0xfffffffc00f08947 */ /* 0x008fea000383ffff */
[----:B------:R-:W-:Y:S05]  /*8d80*/  BRA `(.L_x_102) ;  /* 0xffffffe000047947 */ /* 0x000fea000383ffff */
        .weak           $__internal_0_$__cuda_sm10x_tcgen05_guardrail_trap_col_being_dealloced_not_returned_by_alloc
        .type           $__internal_0_$__cuda_sm10x_tcgen05_guardrail_trap_col_being_dealloced_not_returned_by_alloc,@function
        .size           $__internal_0_$__cuda_sm10x_tcgen05_guardrail_trap_col_being_dealloced_not_returned_by_alloc,($__internal_1_$__cuda_sm10x_tcgen05_guardrail_trap_phase_invalid_during_alloc - $__internal_0_$__cuda_sm10x_tcgen05_guardrail_trap_col_being_dealloced_not_returned_by_alloc)
$__internal_0_$__cuda_sm10x_tcgen05_guardrail_trap_col_being_dealloced_not_returned_by_alloc:
[----:B------:R-:W-:Y:S05]  /*8d90*/  BPT.TRAP 0x1 ;  /* 0x000000040000795c */ /* 0x000fea0000300000 */
[----:B------:R-:W-:-:S04]  /*8da0*/  HFMA2 R3, -RZ, RZ, 0, 0 ;  /* 0x00000000ff037431 */ /* 0x000fc800000001ff */
[----:B------:R-:W-:Y:S05]  /*8db0*/  RET.REL.NODEC R2 `(_ZN7cutlass13device_kernelINS_4gemm6kernel13GemmUniversalIN4cute5tupleIJiiiiEEENS1_10collective13CollectiveMmaINS1_35MainloopSm100TmaUmmaWarpSpecializedILi6ELi2ELi4ENS5_IJNS4_1CILi1EEESB_SB_EEEEENS5_IJNSA_ILi128EEESE_SE_EEENS_12float_e4m3_tENS5_IJlSB_lEEESG_SH_NS4_8TiledMMAINS4_8MMA_AtomIJNS4_10MMA_TraitsINS4_19SM100_MMA_F8F6F4_SSEJSG_SG_fSE_SE_NS4_17integral_constantINS4_4UMMA5MajorELSO_0EEESP_NSM_INSN_7ScaleInELSQ_0EEESR_EEEEEENS4_6LayoutISC_NS5_IJNSA_ILi0EEESV_SV_EEEEENS5_IJNS4_10UnderscoreESY_SY_EEEEENS4_13SM90_TMA_LOADENS4_14ComposedLayoutINS4_7SwizzleILi3ELi4ELi3EEENS4_18smem_ptr_flag_bitsILi8EEENSU_INS5_IJNSA_ILi8EEESE_EEENS5_IJSE_SB_EEEEEEEvNS4_8identityES11_S1B_vS1C_EENS_8epilogue10collective18CollectiveEpilogueINS1E_23Sm100TmaWarpSpecializedILi2ELi2ELi64ELb0ELb0EEEJSF_NS5_IJNSU_ISE_SB_EENSU_INSA_ILi64EEESB_EEEEESG_SH_SG_SH_NS1E_6fusion15FusionCallbacksIS1I_NS1N_17LinearCombinationISG_fSG_fLNS_15FloatRoundStyleE2EEESF_S1M_JEEENS4_5SM1004TMEM4LOAD26SM100_TMEM_LOAD_32dp32b64xES11_NS12_INS13_ILi2ELi4ELi3EEES16_NSU_INS5_IJS17_S1K_EEENS5_IJS1K_SB_EEEEEEENS4_39AutoVectorizingCopyWithAssumedAlignmentILi128EEENS4_14SM90_TMA_STOREES21_S23_S23_EEEvvEEEEvNT_6ParamsE) ;  /* 0xffffff7002907950 */ /* 0x000fea0003c3ffff */
        .weak           $__internal_1_$__cuda_sm10x_tcgen05_guardrail_trap_phase_invalid_during_alloc
        .type           $__internal_1_$__cuda_sm10x_tcgen05_guardrail_trap_phase_invalid_during_alloc,@function
        .size           $__internal_1_$__cuda_sm10x_tcgen05_guardrail_trap_phase_invalid_during_alloc,($__internal_2_$__cuda_sm10x_tcgen05_guardrail_trap_unallocated_columns_being_dealloced - $__internal_1_$__cuda_sm10x_tcgen05_guardrail_trap_phase_invalid_during_alloc)
$__internal_1_$__cuda_sm10x_tcgen05_guardrail_trap_phase_invalid_during_alloc:
[----:B------:R-:W-:Y:S05]  /*8dc0*/  BPT.TRAP 0x1 ;  /* 0x000000040000795c */ /* 0x000fea0000300000 */
[----:B------:R-:W-:-:S04]  /*8dd0*/  MOV R3, 0x0 ;  /* 0x0000000000037802 */ /* 0x000fc80000000f00 */
[----:B------:R-:W-:Y:S05]  /*8de0*/  RET.REL.NODEC R2 `(_ZN7cutlass13device_kernelINS_4gemm6kernel13GemmUniversalIN4cute5tupleIJiiiiEEENS1_10collective13CollectiveMmaINS1_35MainloopSm100TmaUmmaWarpSpecializedILi6ELi2ELi4ENS5_IJNS4_1CILi1EEESB_SB_EEEEENS5_IJNSA_ILi128EEESE_SE_EEENS_12float_e4m3_tENS5_IJlSB_lEEESG_SH_NS4_8TiledMMAINS4_8MMA_AtomIJNS4_10MMA_TraitsINS4_19SM100_MMA_F8F6F4_SSEJSG_SG_fSE_SE_NS4_17integral_constantINS4_4UMMA5MajorELSO_0EEESP_NSM_INSN_7ScaleInELSQ_0EEESR_EEEEEENS4_6LayoutISC_NS5_IJNSA_ILi0EEESV_SV_EEEEENS5_IJNS4_10UnderscoreESY_SY_EEEEENS4_13SM90_TMA_LOADENS4_14ComposedLayoutINS4_7SwizzleILi3ELi4ELi3EEENS4_18smem_ptr_flag_bitsILi8EEENSU_INS5_IJNSA_ILi8EEESE_EEENS5_IJSE_SB_EEEEEEEvNS4_8identityES11_S1B_vS1C_EENS_8epilogue10collective18CollectiveEpilogueINS1E_23Sm100TmaWarpSpecializedILi2ELi2ELi64ELb0ELb0EEEJSF_NS5_IJNSU_ISE_SB_EENSU_INSA_ILi64EEESB_EEEEESG_SH_SG_SH_NS1E_6fusion15FusionCallbacksIS1I_NS1N_17LinearCombinationISG_fSG_fLNS_15FloatRoundStyleE2EEESF_S1M_JEEENS4_5SM1004TMEM4LOAD26SM100_TMEM_LOAD_32dp32b64xES11_NS12_INS13_ILi2ELi4ELi3EEES16_NSU_INS5_IJS17_S1K_EEENS5_IJS1K_SB_EEEEEEENS4_39AutoVectorizingCopyWithAssumedAlignmentILi128EEENS4_14SM90_TMA_STOREES21_S23_S23_EEEvvEEEEvNT_6ParamsE) ;  /* 0xffffff7002847950 */ /* 0x000fea0003c3ffff */
        .weak           $__internal_2_$__cuda_sm10x_tcgen05_guardrail_trap_unallocated_columns_being_dealloced
        .type           $__internal_2_$__cuda_sm10x_tcgen05_guardrail_trap_unallocated_columns_being_dealloced,@function
        .size           $__internal_2_$__cuda_sm10x_tcgen05_guardrail_trap_unallocated_columns_being_dealloced,(.L_x_149 - $__internal_2_$__cuda_sm10x_tcgen05_guardrail_trap_unallocated_columns_being_dealloced)
$__internal_2_$__cuda_sm10x_tcgen05_guardrail_trap_unallocated_columns_being_dealloced:
[----:B------:R-:W-:Y:S05]  /*8df0*/  BPT.TRAP 0x1 ;  /* 0x000000040000795c */ /* 0x000fea0000300000 */
[----:B------:R-:W-:-:S04]  /*8e00*/  HFMA2 R3, -RZ, RZ, 0, 0 ;  /* 0x00000000ff037431 */ /* 0x000fc800000001ff */
[----:B------:R-:W-:Y:S05]  /*8e10*/  RET.REL.NODEC R2 `(_ZN7cutlass13device_kernelINS_4gemm6kernel13GemmUniversalIN4cute5tupleIJiiiiEEENS1_10collective13CollectiveMmaINS1_35MainloopSm100TmaUmmaWarpSpecializedILi6ELi2ELi4ENS5_IJNS4_1CILi1EEESB_SB_EEEEENS5_IJNSA_ILi128EEESE_SE_EEENS_12float_e4m3_tENS5_IJlSB_lEEESG_SH_NS4_8TiledMMAINS4_8MMA_AtomIJNS4_10MMA_TraitsINS4_19SM100_MMA_F8F6F4_SSEJSG_SG_fSE_SE_NS4_17integral_constantINS4_4UMMA5MajorELSO_0EEESP_NSM_INSN_7ScaleInELSQ_0EEESR_EEEEEENS4_6LayoutISC_NS5_IJNSA_ILi0EEESV_SV_EEEEENS5_IJNS4_10UnderscoreESY_SY_EEEEENS4_13SM90_TMA_LOADENS4_14ComposedLayoutINS4_7SwizzleILi3ELi4ELi3EEENS4_18smem_ptr_flag_bitsILi8EEENSU_INS5_IJNSA_ILi8EEESE_EEENS5_IJSE_SB_EEEEEEEvNS4_8identityES11_S1B_vS1C_EENS_8epilogue10collective18CollectiveEpilogueINS1E_23Sm100TmaWarpSpecializedILi2ELi2ELi64ELb0ELb0EEEJSF_NS5_IJNSU_ISE_SB_EENSU_INSA_ILi64EEESB_EEEEESG_SH_SG_SH_NS1E_6fusion15FusionCallbacksIS1I_NS1N_17LinearCombinationISG_fSG_fLNS_15FloatRoundStyleE2EEESF_S1M_JEEENS4_5SM1004TMEM4LOAD26SM100_TMEM_LOAD_32dp32b64xES11_NS12_INS13_ILi2ELi4ELi3EEES16_NSU_INS5_IJS17_S1K_EEENS5_IJS1K_SB_EEEEEEENS4_39AutoVectorizingCopyWithAssumedAlignmentILi128EEENS4_14SM90_TMA_STOREES21_S23_S23_EEEvvEEEEvNT_6ParamsE) ;  /* 0xffffff7002787950 */ /* 0x000fea0003c3ffff */
.L_x_148:
[----:B------:R-:W-:-:S00]  /*8e20*/  BRA `(.L_x_148) ;  /* 0xfffffffc00fc7947 */ /* 0x000fc0000383ffff */
[----:B------:R-:W-:-:S00]  /*8e30*/  NOP ;  /* 0x0000000000007918 */ /* 0x000fc00000000000 */
        /* <DEDUP_REMOVED lines=12> */
.L_x_149:


//--------------------- .nv.global.init           --------------------------
	.section	.nv.global.init,"aw",@progbits
.nv.global.init:
	.type		$str$27,@object
	.size		$str$27,($str$28 - $str$27)
$str$27:
        /*0000*/ 	.byte	0x28, 0x61, 0x64, 0x64, 0x72, 0x65, 0x73, 0x73, 0x20, 0x26, 0x20, 0x6d, 0x61, 0x73, 0x6b, 0x29
        /*0010*/ 	.byte	0x20, 0x3d, 0x3d, 0x20, 0x30, 0x00
	.type		$str$28,@object
	.size		$str$28,($str$26 - $str$28)
$str$28:
        /*0016*/ 	.byte	0x2f, 0x74, 0x6d, 0x70, 0x2f, 0x63, 0x75, 0x74, 0x6c, 0x61, 0x73, 0x73, 0x5f, 0x73, 0x77, 0x65
        /*0026*/ 	.byte	0x65, 0x70, 0x5f, 0x73, 0x72, 0x63, 0x2f, 0x69, 0x6e, 0x63, 0x6c, 0x75, 0x64, 0x65, 0x2f, 0x63
        /*0036*/ 	.byte	0x75, 0x74, 0x65, 0x2f, 0x70, 0x6f, 0x69, 0x6e, 0x74, 0x65, 0x72, 0x5f, 0x66, 0x6c, 0x61, 0x67
        /*0046*/ 	.byte	0x67, 0x65, 0x64, 0x2e, 0x68, 0x70, 0x70, 0x00
	.type		$str$26,@object
	.size		$str$26,($str$25 - $str$26)
$str$26:
        /*004e*/ 	.byte	0x2f, 0x74, 0x6d, 0x70, 0x2f, 0x63, 0x75, 0x74, 0x6c, 0x61, 0x73, 0x73, 0x5f, 0x73, 0x77, 0x65
        /*005e*/ 	.byte	0x65, 0x70, 0x5f, 0x73, 0x72, 0x63, 0x2f, 0x69, 0x6e, 0x63, 0x6c, 0x75, 0x64, 0x65, 0x2f, 0x63
        /*006e*/ 	.byte	0x75, 0x74, 0x65, 0x2f, 0x61, 0x74, 0x6f, 0x6d, 0x2f, 0x63, 0x6f, 0x70, 0x79, 0x5f, 0x74, 0x72
        /*007e*/ 	.byte	0x61, 0x69, 0x74, 0x73, 0x5f, 0x73, 0x6d, 0x31, 0x30, 0x30, 0x2e, 0x68, 0x70, 0x70, 0x00
	.type		$str$25,@object
	.size		$str$25,(__unnamed_1 - $str$25)
$str$25:
        /*008d*/ 	.byte	0x28, 0x28, 0x75, 0x69, 0x6e, 0x74, 0x33, 0x32, 0x5f, 0x74, 0x28, 0x74, 0x68, 0x72, 0x65, 0x61
        /*009d*/ 	.byte	0x64, 0x49, 0x64, 0x78, 0x2e, 0x78, 0x29, 0x20, 0x2f, 0x20, 0x33, 0x32, 0x29, 0x20, 0x25, 0x20
        /*00ad*/ 	.byte	0x34, 0x29, 0x20, 0x3d, 0x3d, 0x20, 0x28, 0x28, 0x28, 0x74, 0x6d, 0x65, 0x6d, 0x5f, 0x61, 0x64
        /*00bd*/ 	.byte	0x64, 0x72, 0x20, 0x3e, 0x3e, 0x20, 0x31, 0x36, 0x29, 0x20, 0x2f, 0x20, 0x33, 0x32, 0x29, 0x20
        /*00cd*/ 	.byte	0x25, 0x20, 0x34, 0x29, 0x00
	.type		__unnamed_1,@object
	.size		__unnamed_1,(__unnamed_2 - __unnamed_1)
__unnamed_1:
        /*00d2*/ 	.byte	0x61, 0x75, 0x74, 0x6f, 0x20, 0x63, 0x75, 0x74, 0x65, 0x3a, 0x3a, 0x61, 0x73, 0x5f, 0x70, 0x6f
        /* <DEDUP_REMOVED lines=24> */
        /*0262*/ 	.byte	0x43, 0x3c, 0x38, 0x31, 0x39, 0x32, 0x3e, 0x3e, 0x3e, 0x3e, 0x5d, 0x00
	.type		__unnamed_2,@object
	.size		__unnamed_2,(.L_2 - __unnamed_2)
__unnamed_2:
        /* <DEDUP_REMOVED lines=42> */
        /*050e*/ 	.byte	0x3e, 0x3e, 0x3e, 0x3e, 0x5d, 0x00
.L_2:


//--------------------- .nv.shared._ZN7cutlass13device_kernelINS_4gemm6kernel13GemmUniversalIN4cute5tupleIJiiiiEEENS1_10collective13CollectiveMmaINS1_35MainloopSm100TmaUmmaWarpSpecializedILi6ELi2ELi4ENS5_IJNS4_1CILi1EEESB_SB_EEEEENS5_IJNSA_ILi128EEESE_SE_EEENS_12float_e4m3_tENS5_IJlSB_lEEESG_SH_NS4_8TiledMMAINS4_8MMA_AtomIJNS4_10MMA_TraitsINS4_19SM100_MMA_F8F6F4_SSEJSG_SG_fSE_SE_NS4_17integral_constantINS4_4UMMA5MajorELSO_0EEESP_NSM_INSN_7ScaleInELSQ_0EEESR_EEEEEENS4_6LayoutISC_NS5_IJNSA_ILi0EEESV_SV_EEEEENS5_IJNS4_10UnderscoreESY_SY_EEEEENS4_13SM90_TMA_LOADENS4_14ComposedLayoutINS4_7SwizzleILi3ELi4ELi3EEENS4_18smem_ptr_flag_bitsILi8EEENSU_INS5_IJNSA_ILi8EEESE_EEENS5_IJSE_SB_EEEEEEEvNS4_8identityES11_S1B_vS1C_EENS_8epilogue10collective18CollectiveEpilogueINS1E_23Sm100TmaWarpSpecializedILi2ELi2ELi64ELb0ELb0EEEJSF_NS5_IJNSU_ISE_SB_EENSU_INSA_ILi64EEESB_EEEEESG_SH_SG_SH_NS1E_6fusion15FusionCallbacksIS1I_NS1N_17LinearCombinationISG_fSG_fLNS_15FloatRoundStyleE2EEESF_S1M_JEEENS4_5SM1004TMEM4LOAD26SM100_TMEM_LOAD_32dp32b64xES11_NS12_INS13_ILi2ELi4ELi3EEES16_NSU_INS5_IJS17_S1K_EEENS5_IJS1K_SB_EEEEEEENS4_39AutoVectorizingCopyWithAssumedAlignmentILi128EEENS4_14SM90_TMA_STOREES21_S23_S23_EEEvvEEEEvNT_6ParamsE --------------------------
	.section	.nv.shared._ZN7cutlass13device_kernelINS_4gemm6kernel13GemmUniversalIN4cute5tupleIJiiiiEEENS1_10collective13CollectiveMmaINS1_35MainloopSm100TmaUmmaWarpSpecializedILi6ELi2ELi4ENS5_IJNS4_1CILi1EEESB_SB_EEEEENS5_IJNSA_ILi128EEESE_SE_EEENS_12float_e4m3_tENS5_IJlSB_lEEESG_SH_NS4_8TiledMMAINS4_8MMA_AtomIJNS4_10MMA_TraitsINS4_19SM100_MMA_F8F6F4_SSEJSG_SG_fSE_SE_NS4_17integral_constantINS4_4UMMA5MajorELSO_0EEESP_NSM_INSN_7ScaleInELSQ_0EEESR_EEEEEENS4_6LayoutISC_NS5_IJNSA_ILi0EEESV_SV_EEEEENS5_IJNS4_10UnderscoreESY_SY_EEEEENS4_13SM90_TMA_LOADENS4_14ComposedLayoutINS4_7SwizzleILi3ELi4ELi3EEENS4_18smem_ptr_flag_bitsILi8EEENSU_INS5_IJNSA_ILi8EEESE_EEENS5_IJSE_SB_EEEEEEEvNS4_8identityES11_S1B_vS1C_EENS_8epilogue10collective18CollectiveEpilogueINS1E_23Sm100TmaWarpSpecializedILi2ELi2ELi64ELb0ELb0EEEJSF_NS5_IJNSU_ISE_SB_EENSU_INSA_ILi64EEESB_EEEEESG_SH_SG_SH_NS1E_6fusion15FusionCallbacksIS1I_NS1N_17LinearCombinationISG_fSG_fLNS_15FloatRoundStyleE2EEESF_S1M_JEEENS4_5SM1004TMEM4LOAD26SM100_TMEM_LOAD_32dp32b64xES11_NS12_INS13_ILi2ELi4ELi3EEES16_NSU_INS5_IJS17_S1K_EEENS5_IJS1K_SB_EEEEEEENS4_39AutoVectorizingCopyWithAssumedAlignmentILi128EEENS4_14SM90_TMA_STOREES21_S23_S23_EEEvvEEEEvNT_6ParamsE,"aw",@nobits
	.sectionflags	@""
	.align	16
	.zero		1024


//--------------------- .nv.shared.reserved.0     --------------------------
	.section	.nv.shared.reserved.0,"aw",@nobits
	.weak		__nv_reservedSMEM_offset_0_alias
	.size		__nv_reservedSMEM_offset_0_alias, 0, 64
	.other		__nv_reservedSMEM_offset_0_alias,@"STO_CUDA_RESERVED_SHARED STV_DEFAULT"
__nv_reservedSMEM_offset_0_alias:
	.zero		0
.nv.shared.reserved.0:
	.zero		64
	.weak		__nv_reservedSMEM_tcgen05_partition
	.type		__nv_reservedSMEM_tcgen05_partition,@object
	.size		__nv_reservedSMEM_tcgen05_partition,(.L_0 - __nv_reservedSMEM_tcgen05_partition)
__nv_reservedSMEM_tcgen05_partition:
	.zero		32
.L_0:


//--------------------- .nv.global                --------------------------
	.section	.nv.global,"aw",@nobits
.nv.global:
	.type		_ZN40_INTERNAL_84ce2d7e_4_k_cu_cd47ecb8_268384cute1_E,@object
	.size		_ZN40_INTERNAL_84ce2d7e_4_k_cu_cd47ecb8_268384cute1_E,(_ZN40_INTERNAL_84ce2d7e_4_k_cu_cd47ecb8_268384cuda3std3__45__cpo6cbeginE - _ZN40_INTERNAL_84ce2d7e_4_k_cu_cd47ecb8_268384cute1_E)
_ZN40_INTERNAL_84ce2d7e_4_k_cu_cd47ecb8_268384cute1_E:
	.zero		1
	.type		_ZN40_INTERNAL_84ce2d7e_4_k_cu_cd47ecb8_268384cuda3std3__45__cpo6cbeginE,@object
	.size		_ZN40_INTERNAL_84ce2d7e_4_k_cu_cd47ecb8_268384cuda3std3__45__cpo6cbeginE,(_ZN40_INTERNAL_84ce2d7e_4_k_cu_cd47ecb8_268384cuda3std3__48in_placeE - _ZN40_INTERNAL_84ce2d7e_4_k_cu_cd47ecb8_268384cuda3std3__45__cpo6cbeginE)
_ZN40_INTERNAL_84ce2d7e_4_k_cu_cd47ecb8_268384cuda3std3__45__cpo6cbeginE:
	.zero		1
	.type		_ZN40_INTERNAL_84ce2d7e_4_k_cu_cd47ecb8_268384cuda3std3__48in_placeE,@object
	.size		_ZN40_INTERNAL_84ce2d7e_4_k_cu_cd47ecb8_268384cuda3std3__48in_placeE,(_ZN40_INTERNAL_84ce2d7e_4_k_cu_cd47ecb8_268384cuda3std6ranges3__45__cpo9iter_moveE - _ZN40_INTERNAL_84ce2d7e_4_k_cu_cd47ecb8_268384cuda3std3__48in_placeE)
_ZN40_INTERNAL_84ce2d7e_4_k_cu_cd47ecb8_268384cuda3std3__48in_placeE:
	.zero		1
	.type		_ZN40_INTERNAL_84ce2d7e_4_k_cu_cd47ecb8_268384cuda3std6ranges3__45__cpo9iter_moveE,@object
	.size		_ZN40_INTERNAL_84ce2d7e_4_k_cu_cd47ecb8_268384cuda3std6ranges3__45__cpo9iter_moveE,(_ZN40_INTERNAL_84ce2d7e_4_k_cu_cd47ecb8_268384cuda3std3__45__cpo5beginE - _ZN40_INTERNAL_84ce2d7e_4_k_cu_cd47ecb8_268384cuda3std6ranges3__45__cpo9iter_moveE)
_ZN40_INTERNAL_84ce2d7e_4_k_cu_cd47ecb8_268384cuda3std6ranges3__45__cpo9iter_moveE:
	.zero		1
	.type		_ZN40_INTERNAL_84ce2d7e_4_k_cu_cd47ecb8_268384cuda3std3__45__cpo5beginE,@object
	.size		_ZN40_INTERNAL_84ce2d7e_4_k_cu_cd47ecb8_268384cuda3std3__45__cpo5beginE,(_ZN40_INTERNAL_84ce2d7e_4_k_cu_cd47ecb8_268384cuda3std3__442_GLOBAL__N__84ce2d7e_4_k_cu_cd47ecb8_268386ignoreE - _ZN40_INTERNAL_84ce2d7e_4_k_cu_cd47ecb8_268384cuda3std3__45__cpo5beginE)
_ZN40_INTERNAL_84ce2d7e_4_k_cu_cd47ecb8_268384cuda3std3__45__cpo5beginE:
	.zero		1
	.type		_ZN40_INTERNAL_84ce2d7e_4_k_cu_cd47ecb8_268384cuda3std3__442_GLOBAL__N__84ce2d7e_4_k_cu_cd47ecb8_268386ignoreE,@object
	.size		_ZN40_INTERNAL_84ce2d7e_4_k_cu_cd47ecb8_268384cuda3std3__442_GLOBAL__N__84ce2d7e_4_k_cu_cd47ecb8_268386ignoreE,(_ZN40_INTERNAL_84ce2d7e_4_k_cu_cd47ecb8_268384cute7productE - _ZN40_INTERNAL_84ce2d7e_4_k_cu_cd47ecb8_268384cuda3std3__442_GLOBAL__N__84ce2d7e_4_k_cu_cd47ecb8_268386ignoreE)
_ZN40_INTERNAL_84ce2d7e_4_k_cu_cd47ecb8_268384cuda3std3__442_GLOBAL__N__84ce2d7e_4_k_cu_cd47ecb8_268386ignoreE:
	.zero		1
	.type		_ZN40_INTERNAL_84ce2d7e_4_k_cu_cd47ecb8_268384cute7productE,@object
	.size		_ZN40_INTERNAL_84ce2d7e_4_k_cu_cd47ecb8_268384cute7productE,(_ZN40_INTERNAL_84ce2d7e_4_k_cu_cd47ecb8_268384cuda3std3__45__cpo3endE - _ZN40_INTERNAL_84ce2d7e_4_k_cu_cd47ecb8_268384cute7productE)
_ZN40_INTERNAL_84ce2d7e_4_k_cu_cd47ecb8_268384cute7productE:
	.zero		1
	.type		_ZN40_INTERNAL_84ce2d7e_4_k_cu_cd47ecb8_268384cuda3std3__45__cpo3endE,@object
	.size		_ZN40_INTERNAL_84ce2d7e_4_k_cu_cd47ecb8_268384cuda3std3__45__cpo3endE,(_ZN40_INTERNAL_84ce2d7e_4_k_cu_cd47ecb8_268384cuda3std3__419piecewise_constructE - _ZN40_INTERNAL_84ce2d7e_4_k_cu_cd47ecb8_268384cuda3std3__45__cpo3endE)
_ZN40_INTERNAL_84ce2d7e_4_k_cu_cd47ecb8_268384cuda3std3__45__cpo3endE:
	.zero		1
	.type		_ZN40_INTERNAL_84ce2d7e_4_k_cu_cd47ecb8_268384cuda3std3__419piecewise_constructE,@object
	.size		_ZN40_INTERNAL_84ce2d7e_4_k_cu_cd47ecb8_268384cuda3std3__419piecewise_constructE,(_ZN40_INTERNAL_84ce2d7e_4_k_cu_cd47ecb8_268384cuda3std3__45__cpo4cendE - _ZN40_INTERNAL_84ce2d7e_4_k_cu_cd47ecb8_268384cuda3std3__419piecewise_constructE)
_ZN40_INTERNAL_84ce2d7e_4_k_cu_cd47ecb8_268384cuda3std3__419piecewise_constructE:
	.zero		1
	.type		_ZN40_INTERNAL_84ce2d7e_4_k_cu_cd47ecb8_268384cuda3std3__45__cpo4cendE,@object
	.size		_ZN40_INTERNAL_84ce2d7e_4_k_cu_cd47ecb8_268384cuda3std3__45__cpo4cendE,(_ZN40_INTERNAL_84ce2d7e_4_k_cu_cd47ecb8_268384cuda3std6ranges3__45__cpo4swapE - _ZN40_INTERNAL_84ce2d7e_4_k_cu_cd47ecb8_268384cuda3std3__45__cpo4cendE)
_ZN40_INTERNAL_84ce2d7e_4_k_cu_cd47ecb8_268384cuda3std3__45__cpo4cendE:
	.zero		1
	.type		_ZN40_INTERNAL_84ce2d7e_4_k_cu_cd47ecb8_268384cuda3std6ranges3__45__cpo4swapE,@object
	.size		_ZN40_INTERNAL_84ce2d7e_4_k_cu_cd47ecb8_268384cuda3std6ranges3__45__cpo4swapE,(.L_10 - _ZN40_INTERNAL_84ce2d7e_4_k_cu_cd47ecb8_268384cuda3std6ranges3__45__cpo4swapE)
_ZN40_INTERNAL_84ce2d7e_4_k_cu_cd47ecb8_268384cuda3std6ranges3__45__cpo4swapE:
	.zero		1
.L_10:


//--------------------- .nv.constant0._ZN7cutlass13device_kernelINS_4gemm6kernel13GemmUniversalIN4cute5tupleIJiiiiEEENS1_10collective13CollectiveMmaINS1_35MainloopSm100TmaUmmaWarpSpecializedILi6ELi2ELi4ENS5_IJNS4_1CILi1EEESB_SB_EEEEENS5_IJNSA_ILi128EEESE_SE_EEENS_12float_e4m3_tENS5_IJlSB_lEEESG_SH_NS4_8TiledMMAINS4_8MMA_AtomIJNS4_10MMA_TraitsINS4_19SM100_MMA_F8F6F4_SSEJSG_SG_fSE_SE_NS4_17integral_constantINS4_4UMMA5MajorELSO_0EEESP_NSM_INSN_7ScaleInELSQ_0EEESR_EEEEEENS4_6LayoutISC_NS5_IJNSA_ILi0EEESV_SV_EEEEENS5_IJNS4_10UnderscoreESY_SY_EEEEENS4_13SM90_TMA_LOADENS4_14ComposedLayoutINS4_7SwizzleILi3ELi4ELi3EEENS4_18smem_ptr_flag_bitsILi8EEENSU_INS5_IJNSA_ILi8EEESE_EEENS5_IJSE_SB_EEEEEEEvNS4_8identityES11_S1B_vS1C_EENS_8epilogue10collective18CollectiveEpilogueINS1E_23Sm100TmaWarpSpecializedILi2ELi2ELi64ELb0ELb0EEEJSF_NS5_IJNSU_ISE_SB_EENSU_INSA_ILi64EEESB_EEEEESG_SH_SG_SH_NS1E_6fusion15FusionCallbacksIS1I_NS1N_17LinearCombinationISG_fSG_fLNS_15FloatRoundStyleE2EEESF_S1M_JEEENS4_5SM1004TMEM4LOAD26SM100_TMEM_LOAD_32dp32b64xES11_NS12_INS13_ILi2ELi4ELi3EEES16_NSU_INS5_IJS17_S1K_EEENS5_IJS1K_SB_EEEEEEENS4_39AutoVectorizingCopyWithAssumedAlignmentILi128EEENS4_14SM90_TMA_STOREES21_S23_S23_EEEvvEEEEvNT_6ParamsE --------------------------
	.section	.nv.constant0._ZN7cutlass13device_kernelINS_4gemm6kernel13GemmUniversalIN4cute5tupleIJiiiiEEENS1_10collective13CollectiveMmaINS1_35MainloopSm100TmaUmmaWarpSpecializedILi6ELi2ELi4ENS5_IJNS4_1CILi1EEESB_SB_EEEEENS5_IJNSA_ILi128EEESE_SE_EEENS_12float_e4m3_tENS5_IJlSB_lEEESG_SH_NS4_8TiledMMAINS4_8MMA_AtomIJNS4_10MMA_TraitsINS4_19SM100_MMA_F8F6F4_SSEJSG_SG_fSE_SE_NS4_17integral_constantINS4_4UMMA5MajorELSO_0EEESP_NSM_INSN_7ScaleInELSQ_0EEESR_EEEEEENS4_6LayoutISC_NS5_IJNSA_ILi0EEESV_SV_EEEEENS5_IJNS4_10UnderscoreESY_SY_EEEEENS4_13SM90_TMA_LOADENS4_14ComposedLayoutINS4_7SwizzleILi3ELi4ELi3EEENS4_18smem_ptr_flag_bitsILi8EEENSU_INS5_IJNSA_ILi8EEESE_EEENS5_IJSE_SB_EEEEEEEvNS4_8identityES11_S1B_vS1C_EENS_8epilogue10collective18CollectiveEpilogueINS1E_23Sm100TmaWarpSpecializedILi2ELi2ELi64ELb0ELb0EEEJSF_NS5_IJNSU_ISE_SB_EENSU_INSA_ILi64EEESB_EEEEESG_SH_SG_SH_NS1E_6fusion15FusionCallbacksIS1I_NS1N_17LinearCombinationISG_fSG_fLNS_15FloatRoundStyleE2EEESF_S1M_JEEENS4_5SM1004TMEM4LOAD26SM100_TMEM_LOAD_32dp32b64xES11_NS12_INS13_ILi2ELi4ELi3EEES16_NSU_INS5_IJS17_S1K_EEENS5_IJS1K_SB_EEEEEEENS4_39AutoVectorizingCopyWithAssumedAlignmentILi128EEENS4_14SM90_TMA_STOREES21_S23_S23_EEEvvEEEEvNT_6ParamsE,"a",@progbits
	.sectionflags	@""
	.align	4
.nv.constant0._ZN7cutlass13device_kernelINS_4gemm6kernel13GemmUniversalIN4cute5tupleIJiiiiEEENS1_10collective13CollectiveMmaINS1_35MainloopSm100TmaUmmaWarpSpecializedILi6ELi2ELi4ENS5_IJNS4_1CILi1EEESB_SB_EEEEENS5_IJNSA_ILi128EEESE_SE_EEENS_12float_e4m3_tENS5_IJlSB_lEEESG_SH_NS4_8TiledMMAINS4_8MMA_AtomIJNS4_10MMA_TraitsINS4_19SM100_MMA_F8F6F4_SSEJSG_SG_fSE_SE_NS4_17integral_constantINS4_4UMMA5MajorELSO_0EEESP_NSM_INSN_7ScaleInELSQ_0EEESR_EEEEEENS4_6LayoutISC_NS5_IJNSA_ILi0EEESV_SV_EEEEENS5_IJNS4_10UnderscoreESY_SY_EEEEENS4_13SM90_TMA_LOADENS4_14ComposedLayoutINS4_7SwizzleILi3ELi4ELi3EEENS4_18smem_ptr_flag_bitsILi8EEENSU_INS5_IJNSA_ILi8EEESE_EEENS5_IJSE_SB_EEEEEEEvNS4_8identityES11_S1B_vS1C_EENS_8epilogue10collective18CollectiveEpilogueINS1E_23Sm100TmaWarpSpecializedILi2ELi2ELi64ELb0ELb0EEEJSF_NS5_IJNSU_ISE_SB_EENSU_INSA_ILi64EEESB_EEEEESG_SH_SG_SH_NS1E_6fusion15FusionCallbacksIS1I_NS1N_17LinearCombinationISG_fSG_fLNS_15FloatRoundStyleE2EEESF_S1M_JEEENS4_5SM1004TMEM4LOAD26SM100_TMEM_LOAD_32dp32b64xES11_NS12_INS13_ILi2ELi4ELi3EEES16_NSU_INS5_IJS17_S1K_EEENS5_IJS1K_SB_EEEEEEENS4_39AutoVectorizingCopyWithAssumedAlignmentILi128EEENS4_14SM90_TMA_STOREES21_S23_S23_EEEvvEEEEvNT_6ParamsE:
	.zero		2944


//--------------------- SYMBOLS --------------------------

	.type		.nv.reservedSmem.offset0,@object
	.size		.nv.reservedSmem.offset0,0x4
	.type		.nv.reservedSmem.cap,@object
	.size		.nv.reservedSmem.cap,0x4
	.type		__assertfail,@function
